//
// Generated by NVIDIA NVVM Compiler
//
// Compiler Build ID: CL-36424714
// Cuda compilation tools, release 13.0, V13.0.88
// Based on NVVM 20.0.0
//

.version 9.0
.target sm_100
.address_size 64

	// .globl	_Z22__kernel_fused_softmaxPfii

.visible .entry _Z22__kernel_fused_softmaxPfii(
	.param .u64 .ptr .align 1 _Z22__kernel_fused_softmaxPfii_param_0,
	.param .u32 _Z22__kernel_fused_softmaxPfii_param_1,
	.param .u32 _Z22__kernel_fused_softmaxPfii_param_2
)
{
	.reg .pred 	%p<25>;
	.reg .b32 	%r<103>;
	.reg .b32 	%f<458>;
	.reg .b64 	%rd<27>;

	ld.param.u64 	%rd10, [_Z22__kernel_fused_softmaxPfii_param_0];
	ld.param.u32 	%r26, [_Z22__kernel_fused_softmaxPfii_param_1];
	ld.param.u32 	%r25, [_Z22__kernel_fused_softmaxPfii_param_2];
	mov.u32 	%r27, %ctaid.x;
	mov.u32 	%r28, %ntid.x;
	mov.u32 	%r29, %tid.x;
	mad.lo.s32 	%r1, %r27, %r28, %r29;
	setp.ge.s32 	%p1, %r1, %r26;
	@%p1 bra 	$L__BB0_37;
	cvta.to.global.u64 	%rd1, %rd10;
	mul.lo.s32 	%r2, %r25, %r1;
	mul.wide.s32 	%rd11, %r2, 4;
	add.s64 	%rd2, %rd1, %rd11;
	ld.global.f32 	%f446, [%rd2];
	setp.lt.s32 	%p2, %r25, 2;
	mov.f32 	%f447, 0f3F800000;
	@%p2 bra 	$L__BB0_25;
	add.s32 	%r3, %r25, -1;
	add.s32 	%r31, %r25, -2;
	and.b32  	%r4, %r3, 3;
	setp.lt.u32 	%p3, %r31, 3;
	mov.f32 	%f447, 0f3F800000;
	mov.b32 	%r96, 1;
	@%p3 bra 	$L__BB0_14;
	and.b32  	%r33, %r3, -4;
	neg.s32 	%r98, %r33;
	add.s64 	%rd13, %rd11, %rd1;
	add.s64 	%rd25, %rd13, 16;
	mov.f32 	%f447, 0f3F800000;
	mov.b32 	%r97, 0;
$L__BB0_4:
	.pragma "nounroll";
	ld.global.f32 	%f29, [%rd25+-12];
	setp.geu.f32 	%p4, %f446, %f29;
	@%p4 bra 	$L__BB0_6;
	sub.f32 	%f53, %f446, %f29;
	fma.rn.f32 	%f54, %f53, 0f3BBB989D, 0f3F000000;
	cvt.sat.f32.f32 	%f55, %f54;
	mov.f32 	%f56, 0f4B400001;
	mov.f32 	%f57, 0f437C0000;
	fma.rm.f32 	%f58, %f55, %f57, %f56;
	add.f32 	%f59, %f58, 0fCB40007F;
	neg.f32 	%f60, %f59;
	fma.rn.f32 	%f61, %f53, 0f3FB8AA3B, %f60;
	fma.rn.f32 	%f62, %f53, 0f32A57060, %f61;
	mov.b32 	%r34, %f58;
	shl.b32 	%r35, %r34, 23;
	mov.b32 	%f63, %r35;
	ex2.approx.ftz.f32 	%f64, %f62;
	mul.f32 	%f65, %f64, %f63;
	mul.f32 	%f447, %f447, %f65;
	mov.f32 	%f446, %f29;
$L__BB0_6:
	sub.f32 	%f66, %f29, %f446;
	fma.rn.f32 	%f67, %f66, 0f3BBB989D, 0f3F000000;
	cvt.sat.f32.f32 	%f68, %f67;
	mov.f32 	%f69, 0f4B400001;
	mov.f32 	%f70, 0f437C0000;
	fma.rm.f32 	%f71, %f68, %f70, %f69;
	add.f32 	%f72, %f71, 0fCB40007F;
	neg.f32 	%f73, %f72;
	fma.rn.f32 	%f74, %f66, 0f3FB8AA3B, %f73;
	fma.rn.f32 	%f75, %f66, 0f32A57060, %f74;
	mov.b32 	%r36, %f71;
	shl.b32 	%r37, %r36, 23;
	mov.b32 	%f76, %r37;
	ex2.approx.ftz.f32 	%f77, %f75;
	fma.rn.f32 	%f453, %f77, %f76, %f447;
	ld.global.f32 	%f34, [%rd25+-8];
	setp.geu.f32 	%p5, %f446, %f34;
	@%p5 bra 	$L__BB0_8;
	sub.f32 	%f78, %f446, %f34;
	fma.rn.f32 	%f79, %f78, 0f3BBB989D, 0f3F000000;
	cvt.sat.f32.f32 	%f80, %f79;
	mov.f32 	%f81, 0f4B400001;
	mov.f32 	%f82, 0f437C0000;
	fma.rm.f32 	%f83, %f80, %f82, %f81;
	add.f32 	%f84, %f83, 0fCB40007F;
	neg.f32 	%f85, %f84;
	fma.rn.f32 	%f86, %f78, 0f3FB8AA3B, %f85;
	fma.rn.f32 	%f87, %f78, 0f32A57060, %f86;
	mov.b32 	%r38, %f83;
	shl.b32 	%r39, %r38, 23;
	mov.b32 	%f88, %r39;
	ex2.approx.ftz.f32 	%f89, %f87;
	mul.f32 	%f90, %f89, %f88;
	mul.f32 	%f453, %f453, %f90;
	mov.f32 	%f446, %f34;
$L__BB0_8:
	sub.f32 	%f91, %f34, %f446;
	fma.rn.f32 	%f92, %f91, 0f3BBB989D, 0f3F000000;
	cvt.sat.f32.f32 	%f93, %f92;
	mov.f32 	%f94, 0f4B400001;
	mov.f32 	%f95, 0f437C0000;
	fma.rm.f32 	%f96, %f93, %f95, %f94;
	add.f32 	%f97, %f96, 0fCB40007F;
	neg.f32 	%f98, %f97;
	fma.rn.f32 	%f99, %f91, 0f3FB8AA3B, %f98;
	fma.rn.f32 	%f100, %f91, 0f32A57060, %f99;
	mov.b32 	%r40, %f96;
	shl.b32 	%r41, %r40, 23;
	mov.b32 	%f101, %r41;
	ex2.approx.ftz.f32 	%f102, %f100;
	fma.rn.f32 	%f455, %f102, %f101, %f453;
	ld.global.f32 	%f39, [%rd25+-4];
	setp.geu.f32 	%p6, %f446, %f39;
	@%p6 bra 	$L__BB0_10;
	sub.f32 	%f103, %f446, %f39;
	fma.rn.f32 	%f104, %f103, 0f3BBB989D, 0f3F000000;
	cvt.sat.f32.f32 	%f105, %f104;
	mov.f32 	%f106, 0f4B400001;
	mov.f32 	%f107, 0f437C0000;
	fma.rm.f32 	%f108, %f105, %f107, %f106;
	add.f32 	%f109, %f108, 0fCB40007F;
	neg.f32 	%f110, %f109;
	fma.rn.f32 	%f111, %f103, 0f3FB8AA3B, %f110;
	fma.rn.f32 	%f112, %f103, 0f32A57060, %f111;
	mov.b32 	%r42, %f108;
	shl.b32 	%r43, %r42, 23;
	mov.b32 	%f113, %r43;
	ex2.approx.ftz.f32 	%f114, %f112;
	mul.f32 	%f115, %f114, %f113;
	mul.f32 	%f455, %f455, %f115;
	mov.f32 	%f446, %f39;
$L__BB0_10:
	sub.f32 	%f116, %f39, %f446;
	fma.rn.f32 	%f117, %f116, 0f3BBB989D, 0f3F000000;
	cvt.sat.f32.f32 	%f118, %f117;
	mov.f32 	%f119, 0f4B400001;
	mov.f32 	%f120, 0f437C0000;
	fma.rm.f32 	%f121, %f118, %f120, %f119;
	add.f32 	%f122, %f121, 0fCB40007F;
	neg.f32 	%f123, %f122;
	fma.rn.f32 	%f124, %f116, 0f3FB8AA3B, %f123;
	fma.rn.f32 	%f125, %f116, 0f32A57060, %f124;
	mov.b32 	%r44, %f121;
	shl.b32 	%r45, %r44, 23;
	mov.b32 	%f126, %r45;
	ex2.approx.ftz.f32 	%f127, %f125;
	fma.rn.f32 	%f457, %f127, %f126, %f455;
	ld.global.f32 	%f44, [%rd25];
	setp.geu.f32 	%p7, %f446, %f44;
	@%p7 bra 	$L__BB0_12;
	sub.f32 	%f128, %f446, %f44;
	fma.rn.f32 	%f129, %f128, 0f3BBB989D, 0f3F000000;
	cvt.sat.f32.f32 	%f130, %f129;
	mov.f32 	%f131, 0f4B400001;
	mov.f32 	%f132, 0f437C0000;
	fma.rm.f32 	%f133, %f130, %f132, %f131;
	add.f32 	%f134, %f133, 0fCB40007F;
	neg.f32 	%f135, %f134;
	fma.rn.f32 	%f136, %f128, 0f3FB8AA3B, %f135;
	fma.rn.f32 	%f137, %f128, 0f32A57060, %f136;
	mov.b32 	%r46, %f133;
	shl.b32 	%r47, %r46, 23;
	mov.b32 	%f138, %r47;
	ex2.approx.ftz.f32 	%f139, %f137;
	mul.f32 	%f140, %f139, %f138;
	mul.f32 	%f457, %f457, %f140;
	mov.f32 	%f446, %f44;
$L__BB0_12:
	sub.f32 	%f141, %f44, %f446;
	fma.rn.f32 	%f142, %f141, 0f3BBB989D, 0f3F000000;
	cvt.sat.f32.f32 	%f143, %f142;
	mov.f32 	%f144, 0f4B400001;
	mov.f32 	%f145, 0f437C0000;
	fma.rm.f32 	%f146, %f143, %f145, %f144;
	add.f32 	%f147, %f146, 0fCB40007F;
	neg.f32 	%f148, %f147;
	fma.rn.f32 	%f149, %f141, 0f3FB8AA3B, %f148;
	fma.rn.f32 	%f150, %f141, 0f32A57060, %f149;
	mov.b32 	%r48, %f146;
	shl.b32 	%r49, %r48, 23;
	mov.b32 	%f151, %r49;
	ex2.approx.ftz.f32 	%f152, %f150;
	fma.rn.f32 	%f447, %f152, %f151, %f457;
	add.s32 	%r98, %r98, 4;
	add.s32 	%r97, %r97, 4;
	add.s64 	%rd25, %rd25, 16;
	setp.eq.s32 	%p8, %r98, 0;
	@%p8 bra 	$L__BB0_13;
	bra.uni 	$L__BB0_4;
$L__BB0_13:
	add.s32 	%r96, %r97, 1;
$L__BB0_14:
	setp.eq.s32 	%p9, %r4, 0;
	@%p9 bra 	$L__BB0_25;
	setp.eq.s32 	%p10, %r4, 1;
	@%p10 bra 	$L__BB0_21;
	mul.wide.u32 	%rd14, %r96, 4;
	add.s64 	%rd4, %rd2, %rd14;
	ld.global.f32 	%f6, [%rd4];
	setp.geu.f32 	%p11, %f446, %f6;
	@%p11 bra 	$L__BB0_18;
	sub.f32 	%f154, %f446, %f6;
	fma.rn.f32 	%f155, %f154, 0f3BBB989D, 0f3F000000;
	cvt.sat.f32.f32 	%f156, %f155;
	mov.f32 	%f157, 0f4B400001;
	mov.f32 	%f158, 0f437C0000;
	fma.rm.f32 	%f159, %f156, %f158, %f157;
	add.f32 	%f160, %f159, 0fCB40007F;
	neg.f32 	%f161, %f160;
	fma.rn.f32 	%f162, %f154, 0f3FB8AA3B, %f161;
	fma.rn.f32 	%f163, %f154, 0f32A57060, %f162;
	mov.b32 	%r50, %f159;
	shl.b32 	%r51, %r50, 23;
	mov.b32 	%f164, %r51;
	ex2.approx.ftz.f32 	%f165, %f163;
	mul.f32 	%f166, %f165, %f164;
	mul.f32 	%f447, %f447, %f166;
	mov.f32 	%f446, %f6;
$L__BB0_18:
	sub.f32 	%f167, %f6, %f446;
	fma.rn.f32 	%f168, %f167, 0f3BBB989D, 0f3F000000;
	cvt.sat.f32.f32 	%f169, %f168;
	mov.f32 	%f170, 0f4B400001;
	mov.f32 	%f171, 0f437C0000;
	fma.rm.f32 	%f172, %f169, %f171, %f170;
	add.f32 	%f173, %f172, 0fCB40007F;
	neg.f32 	%f174, %f173;
	fma.rn.f32 	%f175, %f167, 0f3FB8AA3B, %f174;
	fma.rn.f32 	%f176, %f167, 0f32A57060, %f175;
	mov.b32 	%r52, %f172;
	shl.b32 	%r53, %r52, 23;
	mov.b32 	%f177, %r53;
	ex2.approx.ftz.f32 	%f178, %f176;
	fma.rn.f32 	%f439, %f178, %f177, %f447;
	ld.global.f32 	%f11, [%rd4+4];
	setp.geu.f32 	%p12, %f446, %f11;
	@%p12 bra 	$L__BB0_20;
	sub.f32 	%f179, %f446, %f11;
	fma.rn.f32 	%f180, %f179, 0f3BBB989D, 0f3F000000;
	cvt.sat.f32.f32 	%f181, %f180;
	mov.f32 	%f182, 0f4B400001;
	mov.f32 	%f183, 0f437C0000;
	fma.rm.f32 	%f184, %f181, %f183, %f182;
	add.f32 	%f185, %f184, 0fCB40007F;
	neg.f32 	%f186, %f185;
	fma.rn.f32 	%f187, %f179, 0f3FB8AA3B, %f186;
	fma.rn.f32 	%f188, %f179, 0f32A57060, %f187;
	mov.b32 	%r54, %f184;
	shl.b32 	%r55, %r54, 23;
	mov.b32 	%f189, %r55;
	ex2.approx.ftz.f32 	%f190, %f188;
	mul.f32 	%f191, %f190, %f189;
	mul.f32 	%f439, %f439, %f191;
	mov.f32 	%f446, %f11;
$L__BB0_20:
	sub.f32 	%f192, %f11, %f446;
	fma.rn.f32 	%f193, %f192, 0f3BBB989D, 0f3F000000;
	cvt.sat.f32.f32 	%f194, %f193;
	mov.f32 	%f195, 0f4B400001;
	mov.f32 	%f196, 0f437C0000;
	fma.rm.f32 	%f197, %f194, %f196, %f195;
	add.f32 	%f198, %f197, 0fCB40007F;
	neg.f32 	%f199, %f198;
	fma.rn.f32 	%f200, %f192, 0f3FB8AA3B, %f199;
	fma.rn.f32 	%f201, %f192, 0f32A57060, %f200;
	mov.b32 	%r56, %f197;
	shl.b32 	%r57, %r56, 23;
	mov.b32 	%f202, %r57;
	ex2.approx.ftz.f32 	%f203, %f201;
	fma.rn.f32 	%f447, %f203, %f202, %f439;
	add.s32 	%r96, %r96, 2;
$L__BB0_21:
	and.b32  	%r58, %r3, 1;
	setp.eq.b32 	%p13, %r58, 1;
	not.pred 	%p14, %p13;
	@%p14 bra 	$L__BB0_25;
	mul.wide.u32 	%rd15, %r96, 4;
	add.s64 	%rd16, %rd2, %rd15;
	ld.global.f32 	%f20, [%rd16];
	setp.geu.f32 	%p15, %f446, %f20;
	@%p15 bra 	$L__BB0_24;
	sub.f32 	%f204, %f446, %f20;
	fma.rn.f32 	%f205, %f204, 0f3BBB989D, 0f3F000000;
	cvt.sat.f32.f32 	%f206, %f205;
	mov.f32 	%f207, 0f4B400001;
	mov.f32 	%f208, 0f437C0000;
	fma.rm.f32 	%f209, %f206, %f208, %f207;
	add.f32 	%f210, %f209, 0fCB40007F;
	neg.f32 	%f211, %f210;
	fma.rn.f32 	%f212, %f204, 0f3FB8AA3B, %f211;
	fma.rn.f32 	%f213, %f204, 0f32A57060, %f212;
	mov.b32 	%r59, %f209;
	shl.b32 	%r60, %r59, 23;
	mov.b32 	%f214, %r60;
	ex2.approx.ftz.f32 	%f215, %f213;
	mul.f32 	%f216, %f215, %f214;
	mul.f32 	%f447, %f447, %f216;
	mov.f32 	%f446, %f20;
$L__BB0_24:
	sub.f32 	%f217, %f20, %f446;
	fma.rn.f32 	%f218, %f217, 0f3BBB989D, 0f3F000000;
	cvt.sat.f32.f32 	%f219, %f218;
	mov.f32 	%f220, 0f4B400001;
	mov.f32 	%f221, 0f437C0000;
	fma.rm.f32 	%f222, %f219, %f221, %f220;
	add.f32 	%f223, %f222, 0fCB40007F;
	neg.f32 	%f224, %f223;
	fma.rn.f32 	%f225, %f217, 0f3FB8AA3B, %f224;
	fma.rn.f32 	%f226, %f217, 0f32A57060, %f225;
	mov.b32 	%r61, %f222;
	shl.b32 	%r62, %r61, 23;
	mov.b32 	%f227, %r62;
	ex2.approx.ftz.f32 	%f228, %f226;
	fma.rn.f32 	%f447, %f228, %f227, %f447;
$L__BB0_25:
	setp.lt.s32 	%p16, %r25, 1;
	@%p16 bra 	$L__BB0_37;
	and.b32  	%r10, %r25, 7;
	setp.lt.u32 	%p17, %r25, 8;
	mov.b32 	%r100, 0;
	@%p17 bra 	$L__BB0_29;
	and.b32  	%r100, %r25, 2147483640;
	neg.s32 	%r99, %r100;
	add.s64 	%rd18, %rd11, %rd1;
	add.s64 	%rd26, %rd18, 16;
$L__BB0_28:
	.pragma "nounroll";
	ld.global.f32 	%f229, [%rd26+-16];
	sub.f32 	%f230, %f229, %f446;
	fma.rn.f32 	%f231, %f230, 0f3BBB989D, 0f3F000000;
	cvt.sat.f32.f32 	%f232, %f231;
	mov.f32 	%f233, 0f4B400001;
	mov.f32 	%f234, 0f437C0000;
	fma.rm.f32 	%f235, %f232, %f234, %f233;
	add.f32 	%f236, %f235, 0fCB40007F;
	neg.f32 	%f237, %f236;
	fma.rn.f32 	%f238, %f230, 0f3FB8AA3B, %f237;
	fma.rn.f32 	%f239, %f230, 0f32A57060, %f238;
	mov.b32 	%r64, %f235;
	shl.b32 	%r65, %r64, 23;
	mov.b32 	%f240, %r65;
	ex2.approx.ftz.f32 	%f241, %f239;
	mul.f32 	%f242, %f241, %f240;
	div.rn.f32 	%f243, %f242, %f447;
	st.global.f32 	[%rd26+-16], %f243;
	ld.global.f32 	%f244, [%rd26+-12];
	sub.f32 	%f245, %f244, %f446;
	fma.rn.f32 	%f246, %f245, 0f3BBB989D, 0f3F000000;
	cvt.sat.f32.f32 	%f247, %f246;
	fma.rm.f32 	%f248, %f247, %f234, %f233;
	add.f32 	%f249, %f248, 0fCB40007F;
	neg.f32 	%f250, %f249;
	fma.rn.f32 	%f251, %f245, 0f3FB8AA3B, %f250;
	fma.rn.f32 	%f252, %f245, 0f32A57060, %f251;
	mov.b32 	%r66, %f248;
	shl.b32 	%r67, %r66, 23;
	mov.b32 	%f253, %r67;
	ex2.approx.ftz.f32 	%f254, %f252;
	mul.f32 	%f255, %f254, %f253;
	div.rn.f32 	%f256, %f255, %f447;
	st.global.f32 	[%rd26+-12], %f256;
	ld.global.f32 	%f257, [%rd26+-8];
	sub.f32 	%f258, %f257, %f446;
	fma.rn.f32 	%f259, %f258, 0f3BBB989D, 0f3F000000;
	cvt.sat.f32.f32 	%f260, %f259;
	fma.rm.f32 	%f261, %f260, %f234, %f233;
	add.f32 	%f262, %f261, 0fCB40007F;
	neg.f32 	%f263, %f262;
	fma.rn.f32 	%f264, %f258, 0f3FB8AA3B, %f263;
	fma.rn.f32 	%f265, %f258, 0f32A57060, %f264;
	mov.b32 	%r68, %f261;
	shl.b32 	%r69, %r68, 23;
	mov.b32 	%f266, %r69;
	ex2.approx.ftz.f32 	%f267, %f265;
	mul.f32 	%f268, %f267, %f266;
	div.rn.f32 	%f269, %f268, %f447;
	st.global.f32 	[%rd26+-8], %f269;
	ld.global.f32 	%f270, [%rd26+-4];
	sub.f32 	%f271, %f270, %f446;
	fma.rn.f32 	%f272, %f271, 0f3BBB989D, 0f3F000000;
	cvt.sat.f32.f32 	%f273, %f272;
	fma.rm.f32 	%f274, %f273, %f234, %f233;
	add.f32 	%f275, %f274, 0fCB40007F;
	neg.f32 	%f276, %f275;
	fma.rn.f32 	%f277, %f271, 0f3FB8AA3B, %f276;
	fma.rn.f32 	%f278, %f271, 0f32A57060, %f277;
	mov.b32 	%r70, %f274;
	shl.b32 	%r71, %r70, 23;
	mov.b32 	%f279, %r71;
	ex2.approx.ftz.f32 	%f280, %f278;
	mul.f32 	%f281, %f280, %f279;
	div.rn.f32 	%f282, %f281, %f447;
	st.global.f32 	[%rd26+-4], %f282;
	ld.global.f32 	%f283, [%rd26];
	sub.f32 	%f284, %f283, %f446;
	fma.rn.f32 	%f285, %f284, 0f3BBB989D, 0f3F000000;
	cvt.sat.f32.f32 	%f286, %f285;
	fma.rm.f32 	%f287, %f286, %f234, %f233;
	add.f32 	%f288, %f287, 0fCB40007F;
	neg.f32 	%f289, %f288;
	fma.rn.f32 	%f290, %f284, 0f3FB8AA3B, %f289;
	fma.rn.f32 	%f291, %f284, 0f32A57060, %f290;
	mov.b32 	%r72, %f287;
	shl.b32 	%r73, %r72, 23;
	mov.b32 	%f292, %r73;
	ex2.approx.ftz.f32 	%f293, %f291;
	mul.f32 	%f294, %f293, %f292;
	div.rn.f32 	%f295, %f294, %f447;
	st.global.f32 	[%rd26], %f295;
	ld.global.f32 	%f296, [%rd26+4];
	sub.f32 	%f297, %f296, %f446;
	fma.rn.f32 	%f298, %f297, 0f3BBB989D, 0f3F000000;
	cvt.sat.f32.f32 	%f299, %f298;
	fma.rm.f32 	%f300, %f299, %f234, %f233;
	add.f32 	%f301, %f300, 0fCB40007F;
	neg.f32 	%f302, %f301;
	fma.rn.f32 	%f303, %f297, 0f3FB8AA3B, %f302;
	fma.rn.f32 	%f304, %f297, 0f32A57060, %f303;
	mov.b32 	%r74, %f300;
	shl.b32 	%r75, %r74, 23;
	mov.b32 	%f305, %r75;
	ex2.approx.ftz.f32 	%f306, %f304;
	mul.f32 	%f307, %f306, %f305;
	div.rn.f32 	%f308, %f307, %f447;
	st.global.f32 	[%rd26+4], %f308;
	ld.global.f32 	%f309, [%rd26+8];
	sub.f32 	%f310, %f309, %f446;
	fma.rn.f32 	%f311, %f310, 0f3BBB989D, 0f3F000000;
	cvt.sat.f32.f32 	%f312, %f311;
	fma.rm.f32 	%f313, %f312, %f234, %f233;
	add.f32 	%f314, %f313, 0fCB40007F;
	neg.f32 	%f315, %f314;
	fma.rn.f32 	%f316, %f310, 0f3FB8AA3B, %f315;
	fma.rn.f32 	%f317, %f310, 0f32A57060, %f316;
	mov.b32 	%r76, %f313;
	shl.b32 	%r77, %r76, 23;
	mov.b32 	%f318, %r77;
	ex2.approx.ftz.f32 	%f319, %f317;
	mul.f32 	%f320, %f319, %f318;
	div.rn.f32 	%f321, %f320, %f447;
	st.global.f32 	[%rd26+8], %f321;
	ld.global.f32 	%f322, [%rd26+12];
	sub.f32 	%f323, %f322, %f446;
	fma.rn.f32 	%f324, %f323, 0f3BBB989D, 0f3F000000;
	cvt.sat.f32.f32 	%f325, %f324;
	fma.rm.f32 	%f326, %f325, %f234, %f233;
	add.f32 	%f327, %f326, 0fCB40007F;
	neg.f32 	%f328, %f327;
	fma.rn.f32 	%f329, %f323, 0f3FB8AA3B, %f328;
	fma.rn.f32 	%f330, %f323, 0f32A57060, %f329;
	mov.b32 	%r78, %f326;
	shl.b32 	%r79, %r78, 23;
	mov.b32 	%f331, %r79;
	ex2.approx.ftz.f32 	%f332, %f330;
	mul.f32 	%f333, %f332, %f331;
	div.rn.f32 	%f334, %f333, %f447;
	st.global.f32 	[%rd26+12], %f334;
	add.s32 	%r99, %r99, 8;
	add.s64 	%rd26, %rd26, 32;
	setp.ne.s32 	%p18, %r99, 0;
	@%p18 bra 	$L__BB0_28;
$L__BB0_29:
	setp.eq.s32 	%p19, %r10, 0;
	@%p19 bra 	$L__BB0_37;
	and.b32  	%r20, %r25, 3;
	setp.lt.u32 	%p20, %r10, 4;
	@%p20 bra 	$L__BB0_32;
	mul.wide.u32 	%rd19, %r100, 4;
	add.s64 	%rd20, %rd2, %rd19;
	ld.global.f32 	%f335, [%rd20];
	sub.f32 	%f336, %f335, %f446;
	fma.rn.f32 	%f337, %f336, 0f3BBB989D, 0f3F000000;
	cvt.sat.f32.f32 	%f338, %f337;
	mov.f32 	%f339, 0f4B400001;
	mov.f32 	%f340, 0f437C0000;
	fma.rm.f32 	%f341, %f338, %f340, %f339;
	add.f32 	%f342, %f341, 0fCB40007F;
	neg.f32 	%f343, %f342;
	fma.rn.f32 	%f344, %f336, 0f3FB8AA3B, %f343;
	fma.rn.f32 	%f345, %f336, 0f32A57060, %f344;
	mov.b32 	%r80, %f341;
	shl.b32 	%r81, %r80, 23;
	mov.b32 	%f346, %r81;
	ex2.approx.ftz.f32 	%f347, %f345;
	mul.f32 	%f348, %f347, %f346;
	div.rn.f32 	%f349, %f348, %f447;
	st.global.f32 	[%rd20], %f349;
	ld.global.f32 	%f350, [%rd20+4];
	sub.f32 	%f351, %f350, %f446;
	fma.rn.f32 	%f352, %f351, 0f3BBB989D, 0f3F000000;
	cvt.sat.f32.f32 	%f353, %f352;
	fma.rm.f32 	%f354, %f353, %f340, %f339;
	add.f32 	%f355, %f354, 0fCB40007F;
	neg.f32 	%f356, %f355;
	fma.rn.f32 	%f357, %f351, 0f3FB8AA3B, %f356;
	fma.rn.f32 	%f358, %f351, 0f32A57060, %f357;
	mov.b32 	%r82, %f354;
	shl.b32 	%r83, %r82, 23;
	mov.b32 	%f359, %r83;
	ex2.approx.ftz.f32 	%f360, %f358;
	mul.f32 	%f361, %f360, %f359;
	div.rn.f32 	%f362, %f361, %f447;
	st.global.f32 	[%rd20+4], %f362;
	ld.global.f32 	%f363, [%rd20+8];
	sub.f32 	%f364, %f363, %f446;
	fma.rn.f32 	%f365, %f364, 0f3BBB989D, 0f3F000000;
	cvt.sat.f32.f32 	%f366, %f365;
	fma.rm.f32 	%f367, %f366, %f340, %f339;
	add.f32 	%f368, %f367, 0fCB40007F;
	neg.f32 	%f369, %f368;
	fma.rn.f32 	%f370, %f364, 0f3FB8AA3B, %f369;
	fma.rn.f32 	%f371, %f364, 0f32A57060, %f370;
	mov.b32 	%r84, %f367;
	shl.b32 	%r85, %r84, 23;
	mov.b32 	%f372, %r85;
	ex2.approx.ftz.f32 	%f373, %f371;
	mul.f32 	%f374, %f373, %f372;
	div.rn.f32 	%f375, %f374, %f447;
	st.global.f32 	[%rd20+8], %f375;
	ld.global.f32 	%f376, [%rd20+12];
	sub.f32 	%f377, %f376, %f446;
	fma.rn.f32 	%f378, %f377, 0f3BBB989D, 0f3F000000;
	cvt.sat.f32.f32 	%f379, %f378;
	fma.rm.f32 	%f380, %f379, %f340, %f339;
	add.f32 	%f381, %f380, 0fCB40007F;
	neg.f32 	%f382, %f381;
	fma.rn.f32 	%f383, %f377, 0f3FB8AA3B, %f382;
	fma.rn.f32 	%f384, %f377, 0f32A57060, %f383;
	mov.b32 	%r86, %f380;
	shl.b32 	%r87, %r86, 23;
	mov.b32 	%f385, %r87;
	ex2.approx.ftz.f32 	%f386, %f384;
	mul.f32 	%f387, %f386, %f385;
	div.rn.f32 	%f388, %f387, %f447;
	st.global.f32 	[%rd20+12], %f388;
	add.s32 	%r100, %r100, 4;
$L__BB0_32:
	setp.eq.s32 	%p21, %r20, 0;
	@%p21 bra 	$L__BB0_37;
	setp.eq.s32 	%p22, %r20, 1;
	@%p22 bra 	$L__BB0_35;
	mul.wide.u32 	%rd21, %r100, 4;
	add.s64 	%rd22, %rd2, %rd21;
	ld.global.f32 	%f389, [%rd22];
	sub.f32 	%f390, %f389, %f446;
	fma.rn.f32 	%f391, %f390, 0f3BBB989D, 0f3F000000;
	cvt.sat.f32.f32 	%f392, %f391;
	mov.f32 	%f393, 0f4B400001;
	mov.f32 	%f394, 0f437C0000;
	fma.rm.f32 	%f395, %f392, %f394, %f393;
	add.f32 	%f396, %f395, 0fCB40007F;
	neg.f32 	%f397, %f396;
	fma.rn.f32 	%f398, %f390, 0f3FB8AA3B, %f397;
	fma.rn.f32 	%f399, %f390, 0f32A57060, %f398;
	mov.b32 	%r88, %f395;
	shl.b32 	%r89, %r88, 23;
	mov.b32 	%f400, %r89;
	ex2.approx.ftz.f32 	%f401, %f399;
	mul.f32 	%f402, %f401, %f400;
	div.rn.f32 	%f403, %f402, %f447;
	st.global.f32 	[%rd22], %f403;
	ld.global.f32 	%f404, [%rd22+4];
	sub.f32 	%f405, %f404, %f446;
	fma.rn.f32 	%f406, %f405, 0f3BBB989D, 0f3F000000;
	cvt.sat.f32.f32 	%f407, %f406;
	fma.rm.f32 	%f408, %f407, %f394, %f393;
	add.f32 	%f409, %f408, 0fCB40007F;
	neg.f32 	%f410, %f409;
	fma.rn.f32 	%f411, %f405, 0f3FB8AA3B, %f410;
	fma.rn.f32 	%f412, %f405, 0f32A57060, %f411;
	mov.b32 	%r90, %f408;
	shl.b32 	%r91, %r90, 23;
	mov.b32 	%f413, %r91;
	ex2.approx.ftz.f32 	%f414, %f412;
	mul.f32 	%f415, %f414, %f413;
	div.rn.f32 	%f416, %f415, %f447;
	st.global.f32 	[%rd22+4], %f416;
	add.s32 	%r100, %r100, 2;
$L__BB0_35:
	and.b32  	%r92, %r25, 1;
	setp.eq.b32 	%p23, %r92, 1;
	not.pred 	%p24, %p23;
	@%p24 bra 	$L__BB0_37;
	mul.wide.u32 	%rd23, %r100, 4;
	add.s64 	%rd24, %rd2, %rd23;
	ld.global.f32 	%f417, [%rd24];
	sub.f32 	%f418, %f417, %f446;
	fma.rn.f32 	%f419, %f418, 0f3BBB989D, 0f3F000000;
	cvt.sat.f32.f32 	%f420, %f419;
	mov.f32 	%f421, 0f4B400001;
	mov.f32 	%f422, 0f437C0000;
	fma.rm.f32 	%f423, %f420, %f422, %f421;
	add.f32 	%f424, %f423, 0fCB40007F;
	neg.f32 	%f425, %f424;
	fma.rn.f32 	%f426, %f418, 0f3FB8AA3B, %f425;
	fma.rn.f32 	%f427, %f418, 0f32A57060, %f426;
	mov.b32 	%r93, %f423;
	shl.b32 	%r94, %r93, 23;
	mov.b32 	%f428, %r94;
	ex2.approx.ftz.f32 	%f429, %f427;
	mul.f32 	%f430, %f429, %f428;
	div.rn.f32 	%f431, %f430, %f447;
	st.global.f32 	[%rd24], %f431;
$L__BB0_37:
	ret;

}


// ===== COMPILED SASS (sm_100) =====

	.target	sm_100

	.elftype	@"ET_EXEC"


//--------------------- .note.nv.tkinfo           --------------------------
	.section	.note.nv.tkinfo,"",@"SHT_NOTE"
	.sectionflags	@"SHF_NOTE_NV_TKINFO"
	.tkinfo
        /*0018*/ 	.word	0x00000002
        /*0030*/ 	.string	""
        /*0030*/ 	.string	"ptxas"
        /*0030*/ 	.string	"Cuda compilation tools, release 13.0, V13.0.88"
        /*0030*/ 	.string	"Build cuda_13.0.r13.0/compiler.36424714_0"
        /*0030*/ 	.string	"-arch sm_100 -m 64 "



//--------------------- .note.nv.cuinfo           --------------------------
	.section	.note.nv.cuinfo,"",@"SHT_NOTE"
	.sectionflags	@"SHF_NOTE_NV_CUINFO"
        /*0018*/ 	.short	0x0002
        /*001a*/ 	.short	0x0064
        /*001c*/ 	.short	0x0082
	.zero		2


//--------------------- .nv.info                  --------------------------
	.section	.nv.info,"",@"SHT_CUDA_INFO"
	.align	4


	//----- nvinfo : EIATTR_REGCOUNT
	.align		4
        /*0000*/ 	.byte	0x04, 0x2f
        /*0002*/ 	.short	(.L_1 - .L_0)
	.align		4
.L_0:
        /*0004*/ 	.word	index@(_Z22__kernel_fused_softmaxPfii)
        /*0008*/ 	.word	0x0000001d


	//----- nvinfo : EIATTR_FRAME_SIZE
	.align		4
.L_1:
        /*000c*/ 	.byte	0x04, 0x11
        /*000e*/ 	.short	(.L_3 - .L_2)
	.align		4
.L_2:
        /*0010*/ 	.word	index@($__internal_0_$__cuda_sm3x_div_rn_noftz_f32_slowpath)
        /*0014*/ 	.word	0x00000000


	//----- nvinfo : EIATTR_FRAME_SIZE
	.align		4
.L_3:
        /*0018*/ 	.byte	0x04, 0x11
        /*001a*/ 	.short	(.L_5 - .L_4)
	.align		4
.L_4:
        /*001c*/ 	.word	index@(_Z22__kernel_fused_softmaxPfii)
        /*0020*/ 	.word	0x00000000


	//----- nvinfo : EIATTR_MIN_STACK_SIZE
	.align		4
.L_5:
        /*0024*/ 	.byte	0x04, 0x12
        /*0026*/ 	.short	(.L_7 - .L_6)
	.align		4
.L_6:
        /*0028*/ 	.word	index@(_Z22__kernel_fused_softmaxPfii)
        /*002c*/ 	.word	0x00000000
.L_7:


//--------------------- .nv.compat                --------------------------
	.section	.nv.compat,"",@"SHT_CUDA_COMPAT_INFO"
	.align	4
        /*0000*/ 	.byte	0x02, 0x09, 0x00, 0x00, 0x02, 0x02, 0x01, 0x00, 0x02, 0x05, 0x05, 0x00, 0x03, 0x07, 0x01, 0x01
        /*0010*/ 	.byte	0x02, 0x03, 0x00, 0x00, 0x02, 0x06, 0x01, 0x00, 0x04, 0x0b, 0x08, 0x00, 0x01, 0x00, 0x00, 0x00
        /*0020*/ 	.byte	0x00, 0x00, 0x00, 0x00


//--------------------- .nv.info._Z22__kernel_fused_softmaxPfii --------------------------
	.section	.nv.info._Z22__kernel_fused_softmaxPfii,"",@"SHT_CUDA_INFO"
	.sectionflags	@""
	.align	4


	//----- nvinfo : EIATTR_CUDA_API_VERSION
	.align		4
        /*0000*/ 	.byte	0x04, 0x37
        /*0002*/ 	.short	(.L_9 - .L_8)
.L_8:
        /*0004*/ 	.word	0x00000082


	//----- nvinfo : EIATTR_KPARAM_INFO
	.align		4
.L_9:
        /*0008*/ 	.byte	0x04, 0x17
        /*000a*/ 	.short	(.L_11 - .L_10)
.L_10:
        /*000c*/ 	.word	0x00000000
        /*0010*/ 	.short	0x0002
        /*0012*/ 	.short	0x000c
        /*0014*/ 	.byte	0x00, 0xf0, 0x11, 0x00


	//----- nvinfo : EIATTR_KPARAM_INFO
	.align		4
.L_11:
        /*0018*/ 	.byte	0x04, 0x17
        /*001a*/ 	.short	(.L_13 - .L_12)
.L_12:
        /*001c*/ 	.word	0x00000000
        /*0020*/ 	.short	0x0001
        /*0022*/ 	.short	0x0008
        /*0024*/ 	.byte	0x00, 0xf0, 0x11, 0x00


	//----- nvinfo : EIATTR_KPARAM_INFO
	.align		4
.L_13:
        /*0028*/ 	.byte	0x04, 0x17
        /*002a*/ 	.short	(.L_15 - .L_14)
.L_14:
        /*002c*/ 	.word	0x00000000
        /*0030*/ 	.short	0x0000
        /*0032*/ 	.short	0x0000
        /*0034*/ 	.byte	0x00, 0xf5, 0x21, 0x00


	//----- nvinfo : EIATTR_SPARSE_MMA_MASK
	.align		4
.L_15:
        /*0038*/ 	.byte	0x03, 0x50
        /*003a*/ 	.short	0x0000


	//----- nvinfo : EIATTR_MAXREG_COUNT
	.align		4
        /*003c*/ 	.byte	0x03, 0x1b
        /*003e*/ 	.short	0x00ff


	//----- nvinfo : EIATTR_MERCURY_ISA_VERSION
	.align		4
        /*0040*/ 	.byte	0x03, 0x5f
        /*0042*/ 	.short	0x0101


	//----- nvinfo : EIATTR_VRC_CTA_INIT_COUNT
	.align		4
        /*0044*/ 	.byte	0x02, 0x4a
	.zero		1
	.zero		1


	//----- nvinfo : EIATTR_EXIT_INSTR_OFFSETS
	.align		4
        /*0048*/ 	.byte	0x04, 0x1c
        /*004a*/ 	.short	(.L_17 - .L_16)


	//   ....[0]....
.L_16:
        /*004c*/ 	.word	0x00000070


	//   ....[1]....
        /*0050*/ 	.word	0x000013b0


	//   ....[2]....
        /*0054*/ 	.word	0x000021f0


	//   ....[3]....
        /*0058*/ 	.word	0x00002910


	//   ....[4]....
        /*005c*/ 	.word	0x00002ce0


	//   ....[5]....
        /*0060*/ 	.word	0x00002eb0


	//----- nvinfo : EIATTR_CRS_STACK_SIZE
	.align		4
.L_17:
        /*0064*/ 	.byte	0x04, 0x1e
        /*0066*/ 	.short	(.L_19 - .L_18)
.L_18:
        /*0068*/ 	.word	0x00000000


	//----- nvinfo : EIATTR_CBANK_PARAM_SIZE
	.align		4
.L_19:
        /*006c*/ 	.byte	0x03, 0x19
        /*006e*/ 	.short	0x0010


	//----- nvinfo : EIATTR_PARAM_CBANK
	.align		4
        /*0070*/ 	.byte	0x04, 0x0a
        /*0072*/ 	.short	(.L_21 - .L_20)
	.align		4
.L_20:
        /*0074*/ 	.word	index@(.nv.constant0._Z22__kernel_fused_softmaxPfii)
        /*0078*/ 	.short	0x0380
        /*007a*/ 	.short	0x0010


	//----- nvinfo : EIATTR_SW_WAR
	.align		4
.L_21:
        /*007c*/ 	.byte	0x04, 0x36
        /*007e*/ 	.short	(.L_23 - .L_22)
.L_22:
        /*0080*/ 	.word	0x00000008
.L_23:


//--------------------- .nv.callgraph             --------------------------
	.section	.nv.callgraph,"",@"SHT_CUDA_CALLGRAPH"
	.align	4
	.sectionentsize	8
	.align		4
        /*0000*/ 	.word	0x00000000
	.align		4
        /*0004*/ 	.word	0xffffffff
	.align		4
        /*0008*/ 	.word	0x00000000
	.align		4
        /*000c*/ 	.word	0xfffffffe
	.align		4
        /*0010*/ 	.word	0x00000000
	.align		4
        /*0014*/ 	.word	0xfffffffd
	.align		4
        /*0018*/ 	.word	0x00000000
	.align		4
        /*001c*/ 	.word	0xfffffffc


//--------------------- .text._Z22__kernel_fused_softmaxPfii --------------------------
	.section	.text._Z22__kernel_fused_softmaxPfii,"ax",@progbits
	.align	128
        .global         _Z22__kernel_fused_softmaxPfii
        .type           _Z22__kernel_fused_softmaxPfii,@function
        .size           _Z22__kernel_fused_softmaxPfii,(.L_x_59 - _Z22__kernel_fused_softmaxPfii)
        .other          _Z22__kernel_fused_softmaxPfii,@"STO_CUDA_ENTRY STV_DEFAULT"
_Z22__kernel_fused_softmaxPfii:
.text._Z22__kernel_fused_softmaxPfii:
[----:B------:R-:W-:Y:S01]  /*0000*/  LDC R1, c[0x0][0x37c] ;  /* 0x0000df00ff017b82 */ /* 0x000fe20000000800 */
[----:B------:R-:W0:Y:S07]  /*0010*/  S2R R3, SR_TID.X ;  /* 0x0000000000037919 */ /* 0x000e2e0000002100 */
[----:B------:R-:W0:Y:S01]  /*0020*/  S2UR UR4, SR_CTAID.X ;  /* 0x00000000000479c3 */ /* 0x000e220000002500 */
[----:B------:R-:W1:Y:S07]  /*0030*/  LDCU UR5, c[0x0][0x388] ;  /* 0x00007100ff0577ac */ /* 0x000e6e0008000800 */
[----:B------:R-:W0:Y:S02]  /*0040*/  LDC R0, c[0x0][0x360] ;  /* 0x0000d800ff007b82 */ /* 0x000e240000000800 */
[----:B0-----:R-:W-:-:S05]  /*0050*/  IMAD R0, R0, UR4, R3 ;  /* 0x0000000400007c24 */ /* 0x001fca000f8e0203 */
[----:B-1----:R-:W-:-:S13]  /*0060*/  ISETP.GE.AND P0, PT, R0, UR5, PT ;  /* 0x0000000500007c0c */ /* 0x002fda000bf06270 */
[----:B------:R-:W-:Y:S05]  /*0070*/  @P0 EXIT ;  /* 0x000000000000094d */ /* 0x000fea0003800000 */
[----:B------:R-:W0:Y:S01]  /*0080*/  LDC.64 R4, c[0x0][0x380] ;  /* 0x0000e000ff047b82 */ /* 0x000e220000000a00 */
[----:B------:R-:W1:Y:S01]  /*0090*/  LDCU UR4, c[0x0][0x38c] ;  /* 0x00007180ff0477ac */ /* 0x000e620008000800 */
[----:B------:R-:W2:Y:S01]  /*00a0*/  LDCU.64 UR8, c[0x0][0x358] ;  /* 0x00006b00ff0877ac */ /* 0x000ea20008000a00 */
[----:B-1----:R-:W-:-:S04]  /*00b0*/  IMAD R3, R0, UR4, RZ ;  /* 0x0000000400037c24 */ /* 0x002fc8000f8e02ff */
[----:B0-----:R-:W-:-:S05]  /*00c0*/  IMAD.WIDE R4, R3, 0x4, R4 ;  /* 0x0000000403047825 */ /* 0x001fca00078e0204 */
[----:B--2---:R0:W5:Y:S01]  /*00d0*/  LDG.E R2, desc[UR8][R4.64] ;  /* 0x0000000804027981 */ /* 0x004162000c1e1900 */
[----:B------:R-:W-:Y:S01]  /*00e0*/  UISETP.GE.AND UP0, UPT, UR4, 0x2, UPT ;  /* 0x000000020400788c */ /* 0x000fe2000bf06270 */
[----:B------:R-:W-:-:S08]  /*00f0*/  HFMA2 R3, -RZ, RZ, 1.875, 0 ;  /* 0x3f800000ff037431 */ /* 0x000fd000000001ff */
[----:B0-----:R-:W-:Y:S05]  /*0100*/  BRA.U !UP0, `(.L_x_0) ;  /* 0x0000001108a07547 */ /* 0x001fea000b800000 */
[----:B------:R-:W-:Y:S01]  /*0110*/  UIADD3 UR5, UPT, UPT, UR4, -0x1, URZ ;  /* 0xffffffff04057890 */ /* 0x000fe2000fffe0ff */
[----:B------:R-:W-:Y:S01]  /*0120*/  MOV R3, 0x3f800000 ;  /* 0x3f80000000037802 */ /* 0x000fe20000000f00 */
[----:B------:R-:W-:Y:S01]  /*0130*/  UIADD3 UR4, UPT, UPT, UR4, -0x2, URZ ;  /* 0xfffffffe04047890 */ /* 0x000fe2000fffe0ff */
[----:B------:R-:W-:Y:S01]  /*0140*/  MOV R7, 0x1 ;  /* 0x0000000100077802 */ /* 0x000fe20000000f00 */
[----:B------:R-:W-:Y:S02]  /*0150*/  ULOP3.LUT UR6, UR5, 0x3, URZ, 0xc0, !UPT ;  /* 0x0000000305067892 */ /* 0x000fe4000f8ec0ff */
[----:B------:R-:W-:-:S09]  /*0160*/  UISETP.GE.U32.AND UP0, UPT, UR4, 0x3, UPT ;  /* 0x000000030400788c */ /* 0x000fd2000bf06070 */
[----:B------:R-:W-:Y:S05]  /*0170*/  BRA.U !UP0, `(.L_x_1) ;  /* 0x0000000d08247547 */ /* 0x000fea000b800000 */
[----:B------:R-:W2:Y:S04]  /*0180*/  LDG.E R7, desc[UR8][R4.64+0x4] ;  /* 0x0000040804077981 */ /* 0x000ea8000c1e1900 */
[----:B------:R-:W3:Y:S04]  /*0190*/  LDG.E R15, desc[UR8][R4.64+0x8] ;  /* 0x00000808040f7981 */ /* 0x000ee8000c1e1900 */
[----:B------:R-:W4:Y:S04]  /*01a0*/  LDG.E R9, desc[UR8][R4.64+0xc] ;  /* 0x00000c0804097981 */ /* 0x000f28000c1e1900 */
[----:B------:R-:W4:Y:S01]  /*01b0*/  LDG.E R3, desc[UR8][R4.64+0x10] ;  /* 0x0000100804037981 */ /* 0x000f22000c1e1900 */
[----:B------:R-:W-:Y:S01]  /*01c0*/  HFMA2 R0, -RZ, RZ, 0.96630859375, -0.0022525787353515625 ;  /* 0x3bbb989dff007431 */ /* 0x000fe200000001ff */
[----:B------:R-:W-:Y:S01]  /*01d0*/  MOV R6, 0x437c0000 ;  /* 0x437c000000067802 */ /* 0x000fe20000000f00 */
[----:B------:R-:W-:Y:S01]  /*01e0*/  ULOP3.LUT UR4, UR5, 0xfffffffc, URZ, 0xc0, !UPT ;  /* 0xfffffffc05047892 */ /* 0x000fe2000f8ec0ff */
[----:B------:R-:W-:Y:S01]  /*01f0*/  BSSY.RECONVERGENT B0, `(.L_x_2) ;  /* 0x000004d000007945 */ /* 0x000fe20003800200 */
[----:B--2--5:R-:W-:-:S13]  /*0200*/  FSETP.GEU.AND P0, PT, R2, R7, PT ;  /* 0x000000070200720b */ /* 0x024fda0003f0e000 */
[----:B------:R-:W-:Y:S01]  /*0210*/  @!P0 FADD R11, R2, -R7 ;  /* 0x80000007020b8221 */ /* 0x000fe20000000000 */
[----:B------:R-:W-:-:S03]  /*0220*/  @!P0 MOV R2, R7 ;  /* 0x0000000700028202 */ /* 0x000fc60000000f00 */
[----:B------:R-:W-:Y:S01]  /*0230*/  @!P0 FFMA.SAT R13, R11, R0, 0.5 ;  /* 0x3f0000000b0d8423 */ /* 0x000fe20000002000 */
[C---:B---3--:R-:W-:Y:S01]  /*0240*/  FSETP.GEU.AND P1, PT, R2.reuse, R15, PT ;  /* 0x0000000f0200720b */ /* 0x048fe20003f2e000 */
[----:B------:R-:W-:Y:S02]  /*0250*/  FADD R17, -R2, R7 ;  /* 0x0000000702117221 */ /* 0x000fe40000000100 */
[----:B------:R-:W-:Y:S02]  /*0260*/  @!P0 FFMA.RM R8, R13, R6, 12582913 ;  /* 0x4b4000010d088423 */ /* 0x000fe40000004006 */
[----:B------:R-:W-:Y:S02]  /*0270*/  FFMA.SAT R7, R17, R0, 0.5 ;  /* 0x3f00000011077423 */ /* 0x000fe40000002000 */
[----:B------:R-:W-:Y:S02]  /*0280*/  @!P0 FADD R10, R8, -12583039 ;  /* 0xcb40007f080a8421 */ /* 0x000fe40000000000 */
[----:B------:R-:W-:-:S02]  /*0290*/  FFMA.RM R7, R7, R6, 12582913 ;  /* 0x4b40000107077423 */ /* 0x000fc40000004006 */
[C---:B------:R-:W-:Y:S02]  /*02a0*/  @!P0 FFMA R10, R11.reuse, 1.4426950216293334961, -R10 ;  /* 0x3fb8aa3b0b0a8823 */ /* 0x040fe4000000080a */
[--C-:B------:R-:W-:Y:S01]  /*02b0*/  @!P1 FADD R13, R2, -R15.reuse ;  /* 0x8000000f020d9221 */ /* 0x100fe20000000000 */
[----:B------:R-:W-:Y:S01]  /*02c0*/  @!P1 MOV R2, R15 ;  /* 0x0000000f00029202 */ /* 0x000fe20000000f00 */
[----:B------:R-:W-:Y:S01]  /*02d0*/  @!P0 FFMA R11, R11, 1.925963033500011079e-08, R10 ;  /* 0x32a570600b0b8823 */ /* 0x000fe2000000000a */
[----:B------:R-:W-:Y:S01]  /*02e0*/  FADD R12, R7, -12583039 ;  /* 0xcb40007f070c7421 */ /* 0x000fe20000000000 */
[----:B------:R-:W-:Y:S01]  /*02f0*/  @!P1 FFMA.SAT R19, R13, R0, 0.5 ;  /* 0x3f0000000d139423 */ /* 0x000fe20000002000 */
[C---:B----4-:R-:W-:Y:S01]  /*0300*/  FSETP.GEU.AND P2, PT, R2.reuse, R9, PT ;  /* 0x000000090200720b */ /* 0x050fe20003f4e000 */
[----:B------:R-:W-:Y:S01]  /*0310*/  FADD R15, -R2, R15 ;  /* 0x0000000f020f7221 */ /* 0x000fe20000000100 */
[----:B------:R-:W-:Y:S01]  /*0320*/  FFMA R12, R17, 1.4426950216293334961, -R12 ;  /* 0x3fb8aa3b110c7823 */ /* 0x000fe2000000080c */
[----:B------:R-:W-:Y:S01]  /*0330*/  @!P1 FFMA.RM R10, R19, R6, 12582913 ;  /* 0x4b400001130a9423 */ /* 0x000fe20000004006 */
[----:B------:R-:W0:Y:S01]  /*0340*/  @!P0 MUFU.EX2 R11, R11 ;  /* 0x0000000b000b8308 */ /* 0x000e220000000800 */
[----:B------:R-:W-:Y:S01]  /*0350*/  FFMA.SAT R19, R15, R0, 0.5 ;  /* 0x3f0000000f137423 */ /* 0x000fe20000002000 */
[----:B------:R-:W-:Y:S01]  /*0360*/  FFMA R14, R17, 1.925963033500011079e-08, R12 ;  /* 0x32a57060110e7823 */ /* 0x000fe2000000000c */
[----:B------:R-:W-:-:S02]  /*0370*/  @!P1 FADD R16, R10, -12583039 ;  /* 0xcb40007f0a109421 */ /* 0x000fc40000000000 */
[----:B------:R-:W-:Y:S01]  /*0380*/  FFMA.RM R12, R19, R6, 12582913 ;  /* 0x4b400001130c7423 */ /* 0x000fe20000004006 */
[----:B------:R-:W-:Y:S02]  /*0390*/  HFMA2 R19, -RZ, RZ, 1.875, 0 ;  /* 0x3f800000ff137431 */ /* 0x000fe400000001ff */
[C---:B------:R-:W-:Y:S01]  /*03a0*/  @!P1 FFMA R16, R13.reuse, 1.4426950216293334961, -R16 ;  /* 0x3fb8aa3b0d109823 */ /* 0x040fe20000000810 */
[----:B------:R-:W1:Y:S01]  /*03b0*/  MUFU.EX2 R14, R14 ;  /* 0x0000000e000e7308 */ /* 0x000e620000000800 */
[--C-:B------:R-:W-:Y:S01]  /*03c0*/  @!P2 FADD R17, R2, -R9.reuse ;  /* 0x800000090211a221 */ /* 0x100fe20000000000 */
[----:B------:R-:W-:Y:S01]  /*03d0*/  @!P2 MOV R2, R9 ;  /* 0x000000090002a202 */ /* 0x000fe20000000f00 */
[----:B------:R-:W-:Y:S01]  /*03e0*/  @!P1 FFMA R16, R13, 1.925963033500011079e-08, R16 ;  /* 0x32a570600d109823 */ /* 0x000fe20000000010 */
[----:B------:R-:W-:Y:S01]  /*03f0*/  FADD R18, R12, -12583039 ;  /* 0xcb40007f0c127421 */ /* 0x000fe20000000000 */
[----:B------:R-:W-:Y:S02]  /*0400*/  @!P2 FFMA.SAT R13, R17, R0, 0.5 ;  /* 0x3f000000110da423 */ /* 0x000fe40000002000 */
[----:B------:R-:W-:Y:S01]  /*0410*/  FADD R9, -R2, R9 ;  /* 0x0000000902097221 */ /* 0x000fe20000000100 */
[----:B------:R-:W-:Y:S01]  /*0420*/  FFMA R18, R15, 1.4426950216293334961, -R18 ;  /* 0x3fb8aa3b0f127823 */ /* 0x000fe20000000812 */
[----:B------:R-:W-:Y:S01]  /*0430*/  @!P2 FFMA.RM R13, R13, R6, 12582913 ;  /* 0x4b4000010d0da423 */ /* 0x000fe20000004006 */
[----:B------:R-:W2:Y:S01]  /*0440*/  @!P1 MUFU.EX2 R16, R16 ;  /* 0x0000001000109308 */ /* 0x000ea20000000800 */
[----:B------:R-:W-:Y:S01]  /*0450*/  FFMA.SAT R21, R9, R0, 0.5 ;  /* 0x3f00000009157423 */ /* 0x000fe20000002000 */
[----:B------:R-:W-:Y:S01]  /*0460*/  FFMA R15, R15, 1.925963033500011079e-08, R18 ;  /* 0x32a570600f0f7823 */ /* 0x000fe20000000012 */
[----:B------:R-:W-:Y:S01]  /*0470*/  @!P2 FADD R20, R13, -12583039 ;  /* 0xcb40007f0d14a421 */ /* 0x000fe20000000000 */
[----:B------:R-:W-:Y:S01]  /*0480*/  @!P0 SHF.L.U32 R18, R8, 0x17, RZ ;  /* 0x0000001708128819 */ /* 0x000fe200000006ff */
[----:B------:R-:W-:Y:S01]  /*0490*/  FFMA.RM R8, R21, R6, 12582913 ;  /* 0x4b40000115087423 */ /* 0x000fe20000004006 */
[----:B------:R-:W-:Y:S01]  /*04a0*/  @!P2 SHF.L.U32 R13, R13, 0x17, RZ ;  /* 0x000000170d0da819 */ /* 0x000fe200000006ff */
[C---:B------:R-:W-:Y:S01]  /*04b0*/  @!P2 FFMA R20, R17.reuse, 1.4426950216293334961, -R20 ;  /* 0x3fb8aa3b1114a823 */ /* 0x040fe20000000814 */
[----:B------:R-:W3:Y:S01]  /*04c0*/  MUFU.EX2 R15, R15 ;  /* 0x0000000f000f7308 */ /* 0x000ee20000000800 */
[----:B------:R-:W-:Y:S01]  /*04d0*/  FADD R22, R8, -12583039 ;  /* 0xcb40007f08167421 */ /* 0x000fe20000000000 */
[----:B0-----:R-:W-:Y:S01]  /*04e0*/  @!P0 FMUL R19, R18, R11 ;  /* 0x0000000b12138220 */ /* 0x001fe20000400000 */
[----:B------:R-:W-:Y:S01]  /*04f0*/  @!P2 FFMA R20, R17, 1.925963033500011079e-08, R20 ;  /* 0x32a570601114a823 */ /* 0x000fe20000000014 */
[----:B------:R-:W-:Y:S01]  /*0500*/  SHF.L.U32 R18, R7, 0x17, RZ ;  /* 0x0000001707127819 */ /* 0x000fe200000006ff */
[----:B------:R-:W-:Y:S01]  /*0510*/  FFMA R22, R9, 1.4426950216293334961, -R22 ;  /* 0x3fb8aa3b09167823 */ /* 0x000fe20000000816 */
[----:B------:R-:W-:-:S02]  /*0520*/  @!P1 SHF.L.U32 R7, R10, 0x17, RZ ;  /* 0x000000170a079819 */ /* 0x000fc400000006ff */
[----:B------:R-:W-:Y:S01]  /*0530*/  FSETP.GEU.AND P0, PT, R2, R3, PT ;  /* 0x000000030200720b */ /* 0x000fe20003f0e000 */
[----:B------:R-:W0:Y:S01]  /*0540*/  @!P2 MUFU.EX2 R20, R20 ;  /* 0x000000140014a308 */ /* 0x000e220000000800 */
[----:B------:R-:W-:Y:S01]  /*0550*/  FFMA R22, R9, 1.925963033500011079e-08, R22 ;  /* 0x32a5706009167823 */ /* 0x000fe20000000016 */
[----:B-1----:R-:W-:Y:S01]  /*0560*/  FFMA R14, R18, R14, R19 ;  /* 0x0000000e120e7223 */ /* 0x002fe20000000013 */
[----:B--2---:R-:W-:Y:S01]  /*0570*/  @!P1 FMUL R7, R7, R16 ;  /* 0x0000001007079220 */ /* 0x004fe20000400000 */
[----:B------:R-:W-:-:S03]  /*0580*/  SHF.L.U32 R8, R8, 0x17, RZ ;  /* 0x0000001708087819 */ /* 0x000fc600000006ff */
[----:B------:R-:W-:Y:S01]  /*0590*/  @!P1 FMUL R14, R14, R7 ;  /* 0x000000070e0e9220 */ /* 0x000fe20000400000 */
[----:B------:R-:W1:Y:S01]  /*05a0*/  MUFU.EX2 R22, R22 ;  /* 0x0000001600167308 */ /* 0x000e620000000800 */
[----:B------:R-:W-:-:S05]  /*05b0*/  SHF.L.U32 R7, R12, 0x17, RZ ;  /* 0x000000170c077819 */ /* 0x000fca00000006ff */
[----:B---3--:R-:W-:Y:S01]  /*05c0*/  FFMA R7, R7, R15, R14 ;  /* 0x0000000f07077223 */ /* 0x008fe2000000000e */
[----:B0-----:R-:W-:-:S04]  /*05d0*/  @!P2 FMUL R10, R13, R20 ;  /* 0x000000140d0aa220 */ /* 0x001fc80000400000 */
[----:B------:R-:W-:-:S04]  /*05e0*/  @!P2 FMUL R7, R7, R10 ;  /* 0x0000000a0707a220 */ /* 0x000fc80000400000 */
[----:B-1----:R-:W-:Y:S01]  /*05f0*/  FFMA R7, R8, R22, R7 ;  /* 0x0000001608077223 */ /* 0x002fe20000000007 */
[----:B------:R-:W-:Y:S06]  /*0600*/  @P0 BRA `(.L_x_3) ;  /* 0x00000000002c0947 */ /* 0x000fec0003800000 */
[----:B------:R-:W-:-:S04]  /*0610*/  FADD R9, R2, -R3 ;  /* 0x8000000302097221 */ /* 0x000fc80000000000 */
[----:B------:R-:W-:-:S04]  /*0620*/  FFMA.SAT R11, R9, R0, 0.5 ;  /* 0x3f000000090b7423 */ /* 0x000fc80000002000 */
[----:B------:R-:W-:-:S04]  /*0630*/  FFMA.RM R11, R11, R6, 12582913 ;  /* 0x4b4000010b0b7423 */ /* 0x000fc80000004006 */
[C---:B------:R-:W-:Y:S01]  /*0640*/  FADD R2, R11.reuse, -12583039 ;  /* 0xcb40007f0b027421 */ /* 0x040fe20000000000 */
[----:B------:R-:W-:-:S03]  /*0650*/  SHF.L.U32 R11, R11, 0x17, RZ ;  /* 0x000000170b0b7819 */ /* 0x000fc600000006ff */
[----:B------:R-:W-:-:S04]  /*0660*/  FFMA R2, R9, 1.4426950216293334961, -R2 ;  /* 0x3fb8aa3b09027823 */ /* 0x000fc80000000802 */
[----:B------:R-:W-:-:S04]  /*0670*/  FFMA R9, R9, 1.925963033500011079e-08, R2 ;  /* 0x32a5706009097823 */ /* 0x000fc80000000002 */
[----:B------:R-:W0:Y:S02]  /*0680*/  MUFU.EX2 R2, R9 ;  /* 0x0000000900027308 */ /* 0x000e240000000800 */
[----:B0-----:R-:W-:Y:S01]  /*0690*/  FMUL R8, R11, R2 ;  /* 0x000000020b087220 */ /* 0x001fe20000400000 */
[----:B------:R-:W-:-:S03]  /*06a0*/  MOV R2, R3 ;  /* 0x0000000300027202 */ /* 0x000fc60000000f00 */
[----:B------:R-:W-:-:S07]  /*06b0*/  FMUL R7, R7, R8 ;  /* 0x0000000807077220 */ /* 0x000fce0000400000 */
.L_x_3:
[----:B------:R-:W-:Y:S05]  /*06c0*/  BSYNC.RECONVERGENT B0 ;  /* 0x0000000000007941 */ /* 0x000fea0003800200 */
.L_x_2:
[----:B------:R-:W-:Y:S01]  /*06d0*/  FADD R3, -R2, R3 ;  /* 0x0000000302037221 */ /* 0x000fe20000000100 */
[----:B------:R-:W-:-:S03]  /*06e0*/  UIADD3 UR4, UPT, UPT, -UR4, 0x4, URZ ;  /* 0x0000000404047890 */ /* 0x000fc6000fffe1ff */
[----:B------:R-:W-:Y:S01]  /*06f0*/  FFMA.SAT R9, R3, R0, 0.5 ;  /* 0x3f00000003097423 */ /* 0x000fe20000002000 */
[----:B------:R-:W-:-:S03]  /*0700*/  UISETP.NE.AND UP0, UPT, UR4, URZ, UPT ;  /* 0x000000ff0400728c */ /* 0x000fc6000bf05270 */
[----:B------:R-:W-:Y:S01]  /*0710*/  FFMA.RM R9, R9, R6, 12582913 ;  /* 0x4b40000109097423 */ /* 0x000fe20000004006 */
[----:B------:R-:W-:-:S03]  /*0720*/  IADD3 R6, P0, PT, R4, 0x20, RZ ;  /* 0x0000002004067810 */ /* 0x000fc60007f1e0ff */
[----:B------:R-:W-:-:S04]  /*0730*/  FADD R0, R9, -12583039 ;  /* 0xcb40007f09007421 */ /* 0x000fc80000000000 */
[----:B------:R-:W-:-:S04]  /*0740*/  FFMA R0, R3, 1.4426950216293334961, -R0 ;  /* 0x3fb8aa3b03007823 */ /* 0x000fc80000000800 */
[----:B------:R-:W-:Y:S01]  /*0750*/  FFMA R3, R3, 1.925963033500011079e-08, R0 ;  /* 0x32a5706003037823 */ /* 0x000fe20000000000 */
[----:B------:R-:W-:-:S05]  /*0760*/  SHF.L.U32 R0, R9, 0x17, RZ ;  /* 0x0000001709007819 */ /* 0x000fca00000006ff */
[----:B------:R-:W0:Y:S02]  /*0770*/  MUFU.EX2 R3, R3 ;  /* 0x0000000300037308 */ /* 0x000e240000000800 */
[----:B0-----:R-:W-:Y:S01]  /*0780*/  FFMA R11, R0, R3, R7 ;  /* 0x00000003000b7223 */ /* 0x001fe20000000007 */
[----:B------:R-:W-:Y:S02]  /*0790*/  MOV R0, 0x4 ;  /* 0x0000000400007802 */ /* 0x000fe40000000f00 */
[----:B------:R-:W-:Y:S01]  /*07a0*/  IADD3.X R7, PT, PT, RZ, R5, RZ, P0, !PT ;  /* 0x00000005ff077210 */ /* 0x000fe200007fe4ff */
[----:B------:R-:W-:Y:S06]  /*07b0*/  BRA.U !UP0, `(.L_x_4) ;  /* 0x00000005088c7547 */ /* 0x000fec000b800000 */
.L_x_7:
[----:B------:R-:W2:Y:S04]  /*07c0*/  LDG.E R17, desc[UR8][R6.64+-0xc] ;  /* 0xfffff40806117981 */ /* 0x000ea8000c1e1900 */
[----:B------:R-:W3:Y:S04]  /*07d0*/  LDG.E R21, desc[UR8][R6.64+-0x8] ;  /* 0xfffff80806157981 */ /* 0x000ee8000c1e1900 */
[----:B------:R-:W4:Y:S04]  /*07e0*/  LDG.E R19, desc[UR8][R6.64+-0x4] ;  /* 0xfffffc0806137981 */ /* 0x000f28000c1e1900 */
[----:B------:R-:W5:Y:S01]  /*07f0*/  LDG.E R9, desc[UR8][R6.64] ;  /* 0x0000000806097981 */ /* 0x000f62000c1e1900 */
[----:B------:R-:W-:Y:S01]  /*0800*/  HFMA2 R8, -RZ, RZ, 0.96630859375, -0.0022525787353515625 ;  /* 0x3bbb989dff087431 */ /* 0x000fe200000001ff */
[----:B------:R-:W-:Y:S01]  /*0810*/  MOV R3, 0x437c0000 ;  /* 0x437c000000037802 */ /* 0x000fe20000000f00 */
[----:B------:R-:W-:Y:S01]  /*0820*/  BSSY.RECONVERGENT B0, `(.L_x_5) ;  /* 0x000004d000007945 */ /* 0x000fe20003800200 */
[----:B--2---:R-:W-:-:S13]  /*0830*/  FSETP.GEU.AND P0, PT, R2, R17, PT ;  /* 0x000000110200720b */ /* 0x004fda0003f0e000 */
[----:B------:R-:W-:Y:S01]  /*0840*/  @!P0 FADD R15, R2, -R17 ;  /* 0x80000011020f8221 */ /* 0x000fe20000000000 */
[----:B------:R-:W-:-:S03]  /*0850*/  @!P0 MOV R2, R17 ;  /* 0x0000001100028202 */ /* 0x000fc60000000f00 */
[-C--:B------:R-:W-:Y:S01]  /*0860*/  @!P0 FFMA.SAT R14, R15, R8.reuse, 0.5 ;  /* 0x3f0000000f0e8423 */ /* 0x080fe20000002008 */
[C---:B---3--:R-:W-:Y:S01]  /*0870*/  FSETP.GEU.AND P1, PT, R2.reuse, R21, PT ;  /* 0x000000150200720b */ /* 0x048fe20003f2e000 */
[----:B------:R-:W-:Y:S02]  /*0880*/  FADD R17, -R2, R17 ;  /* 0x0000001102117221 */ /* 0x000fe40000000100 */
[-C--:B------:R-:W-:Y:S02]  /*0890*/  @!P0 FFMA.RM R14, R14, R3.reuse, 12582913 ;  /* 0x4b4000010e0e8423 */ /* 0x080fe40000004003 */
[----:B------:R-:W-:Y:S02]  /*08a0*/  FFMA.SAT R10, R17, R8, 0.5 ;  /* 0x3f000000110a7423 */ /* 0x000fe40000002008 */
[C---:B------:R-:W-:Y:S01]  /*08b0*/  @!P0 FADD R12, R14.reuse, -12583039 ;  /* 0xcb40007f0e0c8421 */ /* 0x040fe20000000000 */
[----:B------:R-:W-:Y:S01]  /*08c0*/  @!P0 SHF.L.U32 R25, R14, 0x17, RZ ;  /* 0x000000170e198819 */ /* 0x000fe200000006ff */
[----:B------:R-:W-:-:S02]  /*08d0*/  FFMA.RM R13, R10, R3, 12582913 ;  /* 0x4b4000010a0d7423 */ /* 0x000fc40000004003 */
[C---:B------:R-:W-:Y:S02]  /*08e0*/  @!P0 FFMA R12, R15.reuse, 1.4426950216293334961, -R12 ;  /* 0x3fb8aa3b0f0c8823 */ /* 0x040fe4000000080c */
[--C-:B------:R-:W-:Y:S01]  /*08f0*/  @!P1 FADD R23, R2, -R21.reuse ;  /* 0x8000001502179221 */ /* 0x100fe20000000000 */
[----:B------:R-:W-:Y:S01]  /*0900*/  @!P1 MOV R2, R21 ;  /* 0x0000001500029202 */ /* 0x000fe20000000f00 */
[----:B------:R-:W-:Y:S01]  /*0910*/  @!P0 FFMA R18, R15, 1.925963033500011079e-08, R12 ;  /* 0x32a570600f128823 */ /* 0x000fe2000000000c */
[----:B------:R-:W-:Y:S01]  /*0920*/  FADD R12, R13, -12583039 ;  /* 0xcb40007f0d0c7421 */ /* 0x000fe20000000000 */
[-C--:B------:R-:W-:Y:S01]  /*0930*/  @!P1 FFMA.SAT R10, R23, R8.reuse, 0.5 ;  /* 0x3f000000170a9423 */ /* 0x080fe20000002008 */
[C---:B----4-:R-:W-:Y:S01]  /*0940*/  FSETP.GEU.AND P2, PT, R2.reuse, R19, PT ;  /* 0x000000130200720b */ /* 0x050fe20003f4e000 */
[----:B------:R-:W-:Y:S02]  /*0950*/  FADD R21, -R2, R21 ;  /* 0x0000001502157221 */ /* 0x000fe40000000100 */
[----:B------:R-:W-:Y:S01]  /*0960*/  @!P1 FFMA.RM R15, R10, R3, 12582913 ;  /* 0x4b4000010a0f9423 */ /* 0x000fe20000004003 */
[----:B------:R-:W-:Y:S01]  /*0970*/  FFMA R10, R17, 1.4426950216293334961, -R12 ;  /* 0x3fb8aa3b110a7823 */ /* 0x000fe2000000080c */
[----:B------:R-:W0:Y:S02]  /*0980*/  @!P0 MUFU.EX2 R18, R18 ;  /* 0x0000001200128308 */ /* 0x000e240000000800 */
[----:B------:R-:W-:Y:S01]  /*0990*/  @!P1 FADD R12, R15, -12583039 ;  /* 0xcb40007f0f0c9421 */ /* 0x000fe20000000000 */
[----:B------:R-:W-:Y:S01]  /*09a0*/  FFMA R24, R17, 1.925963033500011079e-08, R10 ;  /* 0x32a5706011187823 */ /* 0x000fe2000000000a */
[----:B------:R-:W-:Y:S01]  /*09b0*/  FFMA.SAT R10, R21, R8, 0.5 ;  /* 0x3f000000150a7423 */ /* 0x000fe20000002008 */
[----:B------:R-:W-:Y:S01]  /*09c0*/  @!P1 SHF.L.U32 R15, R15, 0x17, RZ ;  /* 0x000000170f0f9819 */ /* 0x000fe200000006ff */
[----:B------:R-:W-:-:S02]  /*09d0*/  @!P1 FFMA R16, R23, 1.4426950216293334961, -R12 ;  /* 0x3fb8aa3b17109823 */ /* 0x000fc4000000080c */
[----:B------:R-:W-:Y:S01]  /*09e0*/  FFMA.RM R10, R10, R3, 12582913 ;  /* 0x4b4000010a0a7423 */ /* 0x000fe20000004003 */
[--C-:B------:R-:W-:Y:S01]  /*09f0*/  @!P2 FADD R17, R2, -R19.reuse ;  /* 0x800000130211a221 */ /* 0x100fe20000000000 */
[----:B------:R-:W-:Y:S01]  /*0a00*/  @!P1 FFMA R23, R23, 1.925963033500011079e-08, R16 ;  /* 0x32a5706017179823 */ /* 0x000fe20000000010 */
[----:B------:R-:W-:Y:S01]  /*0a10*/  @!P2 MOV R2, R19 ;  /* 0x000000130002a202 */ /* 0x000fe20000000f00 */
[----:B------:R-:W-:Y:S01]  /*0a20*/  FADD R20, R10, -12583039 ;  /* 0xcb40007f0a147421 */ /* 0x000fe20000000000 */
[----:B------:R-:W-:Y:S01]  /*0a30*/  @!P2 FFMA.SAT R16, R17, R8, 0.5 ;  /* 0x3f0000001110a423 */ /* 0x000fe20000002008 */
[----:B------:R1:W2:Y:S02]  /*0a40*/  MUFU.EX2 R12, R24 ;  /* 0x00000018000c7308 */ /* 0x0002a40000000800 */
[----:B------:R-:W-:Y:S01]  /*0a50*/  FFMA R22, R21, 1.4426950216293334961, -R20 ;  /* 0x3fb8aa3b15167823 */ /* 0x000fe20000000814 */
[-C--:B------:R-:W-:Y:S01]  /*0a60*/  @!P2 FFMA.RM R14, R16, R3.reuse, 12582913 ;  /* 0x4b400001100ea423 */ /* 0x080fe20000004003 */
[----:B------:R-:W-:Y:S01]  /*0a70*/  FADD R19, -R2, R19 ;  /* 0x0000001302137221 */ /* 0x000fe20000000100 */
[----:B0-----:R-:W-:Y:S01]  /*0a80*/  @!P0 FMUL R26, R25, R18 ;  /* 0x00000012191a8220 */ /* 0x001fe20000400000 */
[----:B------:R-:W-:Y:S01]  /*0a90*/  FFMA R21, R21, 1.925963033500011079e-08, R22 ;  /* 0x32a5706015157823 */ /* 0x000fe20000000016 */
[----:B------:R-:W-:Y:S01]  /*0aa0*/  @!P2 FADD R20, R14, -12583039 ;  /* 0xcb40007f0e14a421 */ /* 0x000fe20000000000 */
[----:B------:R-:W-:Y:S01]  /*0ab0*/  FFMA.SAT R22, R19, R8, 0.5 ;  /* 0x3f00000013167423 */ /* 0x000fe20000002008 */
[----:B------:R-:W0:Y:S01]  /*0ac0*/  @!P1 MUFU.EX2 R16, R23 ;  /* 0x0000001700109308 */ /* 0x000e220000000800 */
[----:B------:R-:W-:Y:S01]  /*0ad0*/  @!P0 FMUL R11, R11, R26 ;  /* 0x0000001a0b0b8220 */ /* 0x000fe20000400000 */
[----:B-1----:R-:W-:Y:S01]  /*0ae0*/  @!P2 FFMA R24, R17, 1.4426950216293334961, -R20 ;  /* 0x3fb8aa3b1118a823 */ /* 0x002fe20000000814 */
[----:B------:R-:W-:Y:S01]  /*0af0*/  FFMA.RM R18, R22, R3, 12582913 ;  /* 0x4b40000116127423 */ /* 0x000fe20000004003 */
[----:B------:R-:W-:-:S02]  /*0b00*/  SHF.L.U32 R26, R13, 0x17, RZ ;  /* 0x000000170d1a7819 */ /* 0x000fc400000006ff */
[----:B------:R-:W-:Y:S01]  /*0b10*/  @!P2 FFMA R24, R17, 1.925963033500011079e-08, R24 ;  /* 0x32a570601118a823 */ /* 0x000fe20000000018 */
[----:B------:R-:W-:Y:S01]  /*0b20*/  FADD R22, R18, -12583039 ;  /* 0xcb40007f12167421 */ /* 0x000fe20000000000 */
[----:B------:R-:W1:Y:S01]  /*0b30*/  MUFU.EX2 R20, R21 ;  /* 0x0000001500147308 */ /* 0x000e620000000800 */
[----:B--2---:R-:W-:Y:S01]  /*0b40*/  FFMA R12, R26, R12, R11 ;  /* 0x0000000c1a0c7223 */ /* 0x004fe2000000000b */
[----:B-----5:R-:W-:Y:S01]  /*0b50*/  FSETP.GEU.AND P0, PT, R2, R9, PT ;  /* 0x000000090200720b */ /* 0x020fe20003f0e000 */
[C---:B------:R-:W-:Y:S01]  /*0b60*/  FFMA R22, R19.reuse, 1.4426950216293334961, -R22 ;  /* 0x3fb8aa3b13167823 */ /* 0x040fe20000000816 */
[----:B------:R-:W-:Y:S02]  /*0b70*/  @!P2 SHF.L.U32 R14, R14, 0x17, RZ ;  /* 0x000000170e0ea819 */ /* 0x000fe400000006ff */
[----:B------:R-:W-:Y:S01]  /*0b80*/  SHF.L.U32 R18, R18, 0x17, RZ ;  /* 0x0000001712127819 */ /* 0x000fe200000006ff */
[----:B------:R-:W-:Y:S01]  /*0b90*/  FFMA R22, R19, 1.925963033500011079e-08, R22 ;  /* 0x32a5706013167823 */ /* 0x000fe20000000016 */
[----:B------:R-:W2:Y:S01]  /*0ba0*/  @!P2 MUFU.EX2 R13, R24 ;  /* 0x00000018000da308 */ /* 0x000ea20000000800 */
[----:B0-----:R-:W-:-:S04]  /*0bb0*/  @!P1 FMUL R15, R15, R16 ;  /* 0x000000100f0f9220 */ /* 0x001fc80000400000 */
[----:B------:R-:W-:Y:S01]  /*0bc0*/  @!P1 FMUL R12, R15, R12 ;  /* 0x0000000c0f0c9220 */ /* 0x000fe20000400000 */
[----:B------:R-:W-:Y:S02]  /*0bd0*/  SHF.L.U32 R15, R10, 0x17, RZ ;  /* 0x000000170a0f7819 */ /* 0x000fe400000006ff */
[----:B------:R-:W0:Y:S03]  /*0be0*/  MUFU.EX2 R11, R22 ;  /* 0x00000016000b7308 */ /* 0x000e260000000800 */
[----:B-1----:R-:W-:Y:S01]  /*0bf0*/  FFMA R15, R15, R20, R12 ;  /* 0x000000140f0f7223 */ /* 0x002fe2000000000c */
[----:B--2---:R-:W-:-:S04]  /*0c00*/  @!P2 FMUL R13, R14, R13 ;  /* 0x0000000d0e0da220 */ /* 0x004fc80000400000 */
[----:B------:R-:W-:-:S04]  /*0c10*/  @!P2 FMUL R15, R13, R15 ;  /* 0x0000000f0d0fa220 */ /* 0x000fc80000400000 */
[----:B0-----:R-:W-:Y:S01]  /*0c20*/  FFMA R15, R18, R11, R15 ;  /* 0x0000000b120f7223 */ /* 0x001fe2000000000f */
        /* <DEDUP_REMOVED lines=12> */
.L_x_6:
[----:B------:R-:W-:Y:S05]  /*0cf0*/  BSYNC.RECONVERGENT B0 ;  /* 0x0000000000007941 */ /* 0x000fea0003800200 */
.L_x_5:
[----:B------:R-:W-:Y:S01]  /*0d00*/  FADD R9, -R2, R9 ;  /* 0x0000000902097221 */ /* 0x000fe20000000100 */
[----:B------:R-:W-:Y:S01]  /*0d10*/  UIADD3 UR4, UPT, UPT, UR4, 0x4, URZ ;  /* 0x0000000404047890 */ /* 0x000fe2000fffe0ff */
[----:B------:R-:W-:Y:S02]  /*0d20*/  IADD3 R6, P0, PT, R6, 0x10, RZ ;  /* 0x0000001006067810 */ /* 0x000fe40007f1e0ff */
[----:B------:R-:W-:Y:S01]  /*0d30*/  FFMA.SAT R8, R9, R8, 0.5 ;  /* 0x3f00000009087423 */ /* 0x000fe20000002008 */
[----:B------:R-:W-:Y:S01]  /*0d40*/  UISETP.NE.AND UP0, UPT, UR4, URZ, UPT ;  /* 0x000000ff0400728c */ /* 0x000fe2000bf05270 */
[----:B------:R-:W-:Y:S02]  /*0d50*/  IADD3.X R7, PT, PT, RZ, R7, RZ, P0, !PT ;  /* 0x00000007ff077210 */ /* 0x000fe400007fe4ff */
[----:B------:R-:W-:Y:S01]  /*0d60*/  FFMA.RM R8, R8, R3, 12582913 ;  /* 0x4b40000108087423 */ /* 0x000fe20000004003 */
[----:B------:R-:W-:-:S03]  /*0d70*/  IADD3 R0, PT, PT, R0, 0x4, RZ ;  /* 0x0000000400007810 */ /* 0x000fc60007ffe0ff */
[C---:B------:R-:W-:Y:S01]  /*0d80*/  FADD R10, R8.reuse, -12583039 ;  /* 0xcb40007f080a7421 */ /* 0x040fe20000000000 */
[----:B------:R-:W-:-:S03]  /*0d90*/  SHF.L.U32 R8, R8, 0x17, RZ ;  /* 0x0000001708087819 */ /* 0x000fc600000006ff */
[----:B------:R-:W-:-:S04]  /*0da0*/  FFMA R10, R9, 1.4426950216293334961, -R10 ;  /* 0x3fb8aa3b090a7823 */ /* 0x000fc8000000080a */
[----:B------:R-:W-:-:S04]  /*0db0*/  FFMA R10, R9, 1.925963033500011079e-08, R10 ;  /* 0x32a57060090a7823 */ /* 0x000fc8000000000a */
[----:B------:R-:W0:Y:S02]  /*0dc0*/  MUFU.EX2 R11, R10 ;  /* 0x0000000a000b7308 */ /* 0x000e240000000800 */
[----:B0-----:R-:W-:Y:S01]  /*0dd0*/  FFMA R11, R8, R11, R15 ;  /* 0x0000000b080b7223 */ /* 0x001fe2000000000f */
[----:B------:R-:W-:Y:S06]  /*0de0*/  BRA.U UP0, `(.L_x_7) ;  /* 0xfffffff900747547 */ /* 0x000fec000b83ffff */
.L_x_4:
[----:B------:R-:W-:Y:S02]  /*0df0*/  MOV R3, R11 ;  /* 0x0000000b00037202 */ /* 0x000fe40000000f00 */
[----:B------:R-:W-:-:S07]  /*0e00*/  IADD3 R7, PT, PT, R0, 0x1, RZ ;  /* 0x0000000100077810 */ /* 0x000fce0007ffe0ff */
.L_x_1:
[----:B------:R-:W-:-:S09]  /*0e10*/  UISETP.NE.AND UP0, UPT, UR6, URZ, UPT ;  /* 0x000000ff0600728c */ /* 0x000fd2000bf05270 */
[----:B------:R-:W-:Y:S05]  /*0e20*/  BRA.U !UP0, `(.L_x_0) ;  /* 0x0000000508587547 */ /* 0x000fea000b800000 */
[----:B------:R-:W-:-:S09]  /*0e30*/  UISETP.NE.AND UP0, UPT, UR6, 0x1, UPT ;  /* 0x000000010600788c */ /* 0x000fd2000bf05270 */
[----:B------:R-:W-:Y:S05]  /*0e40*/  BRA.U !UP0, `(.L_x_8) ;  /* 0x0000000108cc7547 */ /* 0x000fea000b800000 */
[----:B------:R-:W-:-:S05]  /*0e50*/  IMAD.WIDE.U32 R10, R7, 0x4, R4 ;  /* 0x00000004070a7825 */ /* 0x000fca00078e0004 */
[----:B------:R-:W2:Y:S04]  /*0e60*/  LDG.E R17, desc[UR8][R10.64] ;  /* 0x000000080a117981 */ /* 0x000ea8000c1e1900 */
[----:B------:R-:W3:Y:S01]  /*0e70*/  LDG.E R9, desc[UR8][R10.64+0x4] ;  /* 0x000004080a097981 */ /* 0x000ee2000c1e1900 */
[----:B------:R-:W-:Y:S01]  /*0e80*/  HFMA2 R0, -RZ, RZ, 0.96630859375, -0.0022525787353515625 ;  /* 0x3bbb989dff007431 */ /* 0x000fe200000001ff */
[----:B------:R-:W-:Y:S01]  /*0e90*/  MOV R6, 0x437c0000 ;  /* 0x437c000000067802 */ /* 0x000fe20000000f00 */
        /* <DEDUP_REMOVED lines=9> */
[C---:B------:R-:W-:Y:S01]  /*0f30*/  @!P0 FADD R8, R15.reuse, -12583039 ;  /* 0xcb40007f0f088421 */ /* 0x040fe20000000000 */
[----:B------:R-:W-:Y:S01]  /*0f40*/  @!P0 SHF.L.U32 R15, R15, 0x17, RZ ;  /* 0x000000170f0f8819 */ /* 0x000fe200000006ff */
[----:B------:R-:W-:-:S02]  /*0f50*/  FFMA.RM R19, R19, R6, 12582913 ;  /* 0x4b40000113137423 */ /* 0x000fc40000004006 */
[----:B------:R-:W-:Y:S02]  /*0f60*/  @!P0 FFMA R8, R13, 1.4426950216293334961, -R8 ;  /* 0x3fb8aa3b0d088823 */ /* 0x000fe40000000808 */
[C---:B------:R-:W-:Y:S01]  /*0f70*/  FADD R10, R19.reuse, -12583039 ;  /* 0xcb40007f130a7421 */ /* 0x040fe20000000000 */
[----:B------:R-:W-:Y:S01]  /*0f80*/  SHF.L.U32 R12, R19, 0x17, RZ ;  /* 0x00000017130c7819 */ /* 0x000fe200000006ff */
[----:B------:R-:W-:Y:S02]  /*0f90*/  @!P0 FFMA R8, R13, 1.925963033500011079e-08, R8 ;  /* 0x32a570600d088823 */ /* 0x000fe40000000008 */
[----:B------:R-:W-:-:S04]  /*0fa0*/  FFMA R10, R17, 1.4426950216293334961, -R10 ;  /* 0x3fb8aa3b110a7823 */ /* 0x000fc8000000080a */
[----:B------:R-:W0:Y:S01]  /*0fb0*/  @!P0 MUFU.EX2 R8, R8 ;  /* 0x0000000800088308 */ /* 0x000e220000000800 */
[----:B------:R-:W-:-:S07]  /*0fc0*/  FFMA R17, R17, 1.925963033500011079e-08, R10 ;  /* 0x32a5706011117823 */ /* 0x000fce000000000a */
[----:B------:R-:W1:Y:S01]  /*0fd0*/  MUFU.EX2 R17, R17 ;  /* 0x0000001100117308 */ /* 0x000e620000000800 */
        /* <DEDUP_REMOVED lines=15> */
.L_x_10:
[----:B------:R-:W-:Y:S05]  /*10d0*/  BSYNC.RECONVERGENT B0 ;  /* 0x0000000000007941 */ /* 0x000fea0003800200 */
.L_x_9:
[----:B------:R-:W-:Y:S01]  /*10e0*/  FADD R9, -R2, R9 ;  /* 0x0000000902097221 */ /* 0x000fe20000000100 */
[----:B------:R-:W-:-:S03]  /*10f0*/  IADD3 R7, PT, PT, R7, 0x2, RZ ;  /* 0x0000000207077810 */ /* 0x000fc60007ffe0ff */
[----:B------:R-:W-:-:S04]  /*1100*/  FFMA.SAT R11, R9, R0, 0.5 ;  /* 0x3f000000090b7423 */ /* 0x000fc80000002000 */
[----:B------:R-:W-:-:S04]  /*1110*/  FFMA.RM R11, R11, R6, 12582913 ;  /* 0x4b4000010b0b7423 */ /* 0x000fc80000004006 */
[C---:B------:R-:W-:Y:S01]  /*1120*/  FADD R0, R11.reuse, -12583039 ;  /* 0xcb40007f0b007421 */ /* 0x040fe20000000000 */
[----:B------:R-:W-:-:S03]  /*1130*/  SHF.L.U32 R6, R11, 0x17, RZ ;  /* 0x000000170b067819 */ /* 0x000fc600000006ff */
[----:B------:R-:W-:-:S04]  /*1140*/  FFMA R0, R9, 1.4426950216293334961, -R0 ;  /* 0x3fb8aa3b09007823 */ /* 0x000fc80000000800 */
[----:B------:R-:W-:-:S06]  /*1150*/  FFMA R0, R9, 1.925963033500011079e-08, R0 ;  /* 0x32a5706009007823 */ /* 0x000fcc0000000000 */
[----:B------:R-:W0:Y:S02]  /*1160*/  MUFU.EX2 R0, R0 ;  /* 0x0000000000007308 */ /* 0x000e240000000800 */
[----:B0-----:R-:W-:-:S07]  /*1170*/  FFMA R3, R6, R0, R3 ;  /* 0x0000000006037223 */ /* 0x001fce0000000003 */
.L_x_8:
[----:B------:R-:W-:-:S04]  /*1180*/  ULOP3.LUT UR4, UR5, 0x1, URZ, 0xc0, !UPT ;  /* 0x0000000105047892 */ /* 0x000fc8000f8ec0ff */
[----:B------:R-:W-:-:S09]  /*1190*/  UISETP.NE.U32.AND UP0, UPT, UR4, 0x1, UPT ;  /* 0x000000010400788c */ /* 0x000fd2000bf05070 */
[----:B------:R-:W-:Y:S05]  /*11a0*/  BRA.U UP0, `(.L_x_0) ;  /* 0x0000000100787547 */ /* 0x000fea000b800000 */
[----:B------:R-:W-:-:S05]  /*11b0*/  IMAD.WIDE.U32 R6, R7, 0x4, R4 ;  /* 0x0000000407067825 */ /* 0x000fca00078e0004 */
[----:B------:R-:W2:Y:S01]  /*11c0*/  LDG.E R9, desc[UR8][R6.64] ;  /* 0x0000000806097981 */ /* 0x000ea2000c1e1900 */
[----:B------:R-:W-:Y:S01]  /*11d0*/  BSSY.RECONVERGENT B0, `(.L_x_11) ;  /* 0x0000011000007945 */ /* 0x000fe20003800200 */
[----:B------:R-:W-:Y:S01]  /*11e0*/  HFMA2 R13, -RZ, RZ, 0.96630859375, -0.0022525787353515625 ;  /* 0x3bbb989dff0d7431 */ /* 0x000fe200000001ff */
[----:B--2--5:R-:W-:-:S13]  /*11f0*/  FSETP.GEU.AND P0, PT, R2, R9, PT ;  /* 0x000000090200720b */ /* 0x024fda0003f0e000 */
[----:B------:R-:W-:Y:S05]  /*1200*/  @P0 BRA `(.L_x_12) ;  /* 0x0000000000340947 */ /* 0x000fea0003800000 */
[----:B------:R-:W-:Y:S01]  /*1210*/  MOV R7, 0x3bbb989d ;  /* 0x3bbb989d00077802 */ /* 0x000fe20000000f00 */
[----:B------:R-:W-:Y:S01]  /*1220*/  FADD R0, R2, -R9 ;  /* 0x8000000902007221 */ /* 0x000fe20000000000 */
[----:B------:R-:W-:-:S03]  /*1230*/  MOV R11, 0x437c0000 ;  /* 0x437c0000000b7802 */ /* 0x000fc60000000f00 */
[----:B------:R-:W-:-:S04]  /*1240*/  FFMA.SAT R2, R0, R7, 0.5 ;  /* 0x3f00000000027423 */ /* 0x000fc80000002007 */
[----:B------:R-:W-:-:S04]  /*1250*/  FFMA.RM R2, R2, R11, 12582913 ;  /* 0x4b40000102027423 */ /* 0x000fc8000000400b */
[C---:B------:R-:W-:Y:S01]  /*1260*/  FADD R7, R2.reuse, -12583039 ;  /* 0xcb40007f02077421 */ /* 0x040fe20000000000 */
[----:B------:R-:W-:-:S03]  /*1270*/  SHF.L.U32 R2, R2, 0x17, RZ ;  /* 0x0000001702027819 */ /* 0x000fc600000006ff */
[----:B------:R-:W-:-:S04]  /*1280*/  FFMA R7, R0, 1.4426950216293334961, -R7 ;  /* 0x3fb8aa3b00077823 */ /* 0x000fc80000000807 */
[----:B------:R-:W-:-:S06]  /*1290*/  FFMA R7, R0, 1.925963033500011079e-08, R7 ;  /* 0x32a5706000077823 */ /* 0x000fcc0000000007 */
[----:B------:R-:W0:Y:S02]  /*12a0*/  MUFU.EX2 R7, R7 ;  /* 0x0000000700077308 */ /* 0x000e240000000800 */
[----:B0-----:R-:W-:Y:S01]  /*12b0*/  FMUL R0, R2, R7 ;  /* 0x0000000702007220 */ /* 0x001fe20000400000 */
[----:B------:R-:W-:-:S03]  /*12c0*/  MOV R2, R9 ;  /* 0x0000000900027202 */ /* 0x000fc60000000f00 */
[----:B------:R-:W-:-:S07]  /*12d0*/  FMUL R3, R0, R3 ;  /* 0x0000000300037220 */ /* 0x000fce0000400000 */
.L_x_12:
[----:B------:R-:W-:Y:S05]  /*12e0*/  BSYNC.RECONVERGENT B0 ;  /* 0x0000000000007941 */ /* 0x000fea0003800200 */
.L_x_11:
[----:B------:R-:W-:Y:S01]  /*12f0*/  FADD R0, -R2, R9 ;  /* 0x0000000902007221 */ /* 0x000fe20000000100 */
        /* <DEDUP_REMOVED lines=9> */
.L_x_0:
[----:B------:R-:W0:Y:S02]  /*1390*/  LDC R6, c[0x0][0x38c] ;  /* 0x0000e300ff067b82 */ /* 0x000e240000000800 */
[----:B0-----:R-:W-:-:S13]  /*13a0*/  ISETP.GE.AND P0, PT, R6, 0x1, PT ;  /* 0x000000010600780c */ /* 0x001fda0003f06270 */
[----:B------:R-:W-:Y:S05]  /*13b0*/  @!P0 EXIT ;  /* 0x000000000000894d */ /* 0x000fea0003800000 */
[C---:B------:R-:W-:Y:S01]  /*13c0*/  ISETP.GE.U32.AND P0, PT, R6.reuse, 0x8, PT ;  /* 0x000000080600780c */ /* 0x040fe20003f06070 */
[----:B------:R-:W-:Y:S01]  /*13d0*/  HFMA2 R9, -RZ, RZ, 0, 0 ;  /* 0x00000000ff097431 */ /* 0x000fe200000001ff */
[----:B------:R-:W-:-:S11]  /*13e0*/  LOP3.LUT R17, R6, 0x7, RZ, 0xc0, !PT ;  /* 0x0000000706117812 */ /* 0x000fd600078ec0ff */
[----:B------:R-:W-:Y:S05]  /*13f0*/  @!P0 BRA `(.L_x_13) ;  /* 0x0000000c00788947 */ /* 0x000fea0003800000 */
[----:B------:R-:W-:Y:S02]  /*1400*/  IADD3 R0, P0, PT, R4, 0x10, RZ ;  /* 0x0000001004007810 */ /* 0x000fe40007f1e0ff */
[----:B------:R-:W-:Y:S02]  /*1410*/  LOP3.LUT R9, R6, 0x7ffffff8, RZ, 0xc0, !PT ;  /* 0x7ffffff806097812 */ /* 0x000fe400078ec0ff */
[----:B------:R-:W-:Y:S02]  /*1420*/  IADD3.X R11, PT, PT, RZ, R5, RZ, P0, !PT ;  /* 0x00000005ff0b7210 */ /* 0x000fe400007fe4ff */
[----:B------:R-:W-:-:S07]  /*1430*/  IADD3 R8, PT, PT, -R9, RZ, RZ ;  /* 0x000000ff09087210 */ /* 0x000fce0007ffe1ff */
.L_x_30:
[----:B0-----:R-:W-:Y:S02]  /*1440*/  MOV R6, R0 ;  /* 0x0000000000067202 */ /* 0x001fe40000000f00 */
[----:B------:R-:W-:-:S05]  /*1450*/  MOV R7, R11 ;  /* 0x0000000b00077202 */ /* 0x000fca0000000f00 */
[----:B------:R-:W2:Y:S01]  /*1460*/  LDG.E R11, desc[UR8][R6.64+-0x10] ;  /* 0xfffff008060b7981 */ /* 0x000ea2000c1e1900 */
[----:B------:R-:W-:Y:S01]  /*1470*/  HFMA2 R0, -RZ, RZ, 0.96630859375, -0.0022525787353515625 ;  /* 0x3bbb989dff007431 */ /* 0x000fe200000001ff */
[----:B------:R-:W-:Y:S01]  /*1480*/  MOV R13, 0x437c0000 ;  /* 0x437c0000000d7802 */ /* 0x000fe20000000f00 */
[----:B------:R-:W0:Y:S01]  /*1490*/  MUFU.RCP R12, R3 ;  /* 0x00000003000c7308 */ /* 0x000e220000001000 */
[----:B------:R-:W-:Y:S01]  /*14a0*/  IADD3 R8, PT, PT, R8, 0x8, RZ ;  /* 0x0000000808087810 */ /* 0x000fe20007ffe0ff */
[----:B------:R-:W-:Y:S03]  /*14b0*/  BSSY.RECONVERGENT B2, `(.L_x_14) ;  /* 0x0000015000027945 */ /* 0x000fe60003800200 */
[----:B------:R-:W-:Y:S01]  /*14c0*/  ISETP.NE.AND P2, PT, R8, RZ, PT ;  /* 0x000000ff0800720c */ /* 0x000fe20003f45270 */
[----:B--2--5:R-:W-:-:S04]  /*14d0*/  FADD R11, R11, -R2 ;  /* 0x800000020b0b7221 */ /* 0x024fc80000000000 */
[----:B------:R-:W-:-:S04]  /*14e0*/  FFMA.SAT R0, R11, R0, 0.5 ;  /* 0x3f0000000b007423 */ /* 0x000fc80000002000 */
[----:B------:R-:W-:Y:S01]  /*14f0*/  FFMA.RM R0, R0, R13, 12582913 ;  /* 0x4b40000100007423 */ /* 0x000fe2000000400d */
[----:B0-----:R-:W-:-:S03]  /*1500*/  FFMA R13, R12, -R3, 1 ;  /* 0x3f8000000c0d7423 */ /* 0x001fc60000000803 */
[C---:B------:R-:W-:Y:S01]  /*1510*/  FADD R10, R0.reuse, -12583039 ;  /* 0xcb40007f000a7421 */ /* 0x040fe20000000000 */
[----:B------:R-:W-:Y:S01]  /*1520*/  SHF.L.U32 R0, R0, 0x17, RZ ;  /* 0x0000001700007819 */ /* 0x000fe200000006ff */
[----:B------:R-:W-:Y:S02]  /*1530*/  FFMA R13, R12, R13, R12 ;  /* 0x0000000d0c0d7223 */ /* 0x000fe4000000000c */
[----:B------:R-:W-:-:S04]  /*1540*/  FFMA R10, R11, 1.4426950216293334961, -R10 ;  /* 0x3fb8aa3b0b0a7823 */ /* 0x000fc8000000080a */
[----:B------:R-:W-:-:S04]  /*1550*/  FFMA R10, R11, 1.925963033500011079e-08, R10 ;  /* 0x32a570600b0a7823 */ /* 0x000fc8000000000a */
[----:B------:R-:W0:Y:S02]  /*1560*/  MUFU.EX2 R11, R10 ;  /* 0x0000000a000b7308 */ /* 0x000e240000000800 */
[----:B0-----:R-:W-:-:S06]  /*1570*/  FMUL R0, R0, R11 ;  /* 0x0000000b00007220 */ /* 0x001fcc0000400000 */
[----:B------:R-:W0:Y:S01]  /*1580*/  FCHK P0, R0, R3 ;  /* 0x0000000300007302 */ /* 0x000e220000000000 */
[----:B------:R-:W-:-:S04]  /*1590*/  FFMA R12, R0, R13, RZ ;  /* 0x0000000d000c7223 */ /* 0x000fc800000000ff */
[----:B------:R-:W-:-:S04]  /*15a0*/  FFMA R11, R12, -R3, R0 ;  /* 0x800000030c0b7223 */ /* 0x000fc80000000000 */
[----:B------:R-:W-:Y:S01]  /*15b0*/  FFMA R11, R13, R11, R12 ;  /* 0x0000000b0d0b7223 */ /* 0x000fe2000000000c */
[----:B0-----:R-:W-:Y:S06]  /*15c0*/  @!P0 BRA `(.L_x_15) ;  /* 0x00000000000c8947 */ /* 0x001fec0003800000 */
[----:B------:R-:W-:-:S07]  /*15d0*/  MOV R10, 0x15f0 ;  /* 0x000015f0000a7802 */ /* 0x000fce0000000f00 */
[----:B------:R-:W-:Y:S05]  /*15e0*/  CALL.REL.NOINC `($__internal_0_$__cuda_sm3x_div_rn_noftz_f32_slowpath) ;  /* 0x0000001800347944 */ /* 0x000fea0003c00000 */
[----:B------:R-:W-:-:S07]  /*15f0*/  MOV R11, R13 ;  /* 0x0000000d000b7202 */ /* 0x000fce0000000f00 */
.L_x_15:
[----:B------:R-:W-:Y:S05]  /*1600*/  BSYNC.RECONVERGENT B2 ;  /* 0x0000000000027941 */ /* 0x000fea0003800200 */
.L_x_14:
[----:B------:R-:W2:Y:S01]  /*1610*/  LDG.E R13, desc[UR8][R6.64+-0xc] ;  /* 0xfffff408060d7981 */ /* 0x000ea2000c1e1900 */
[----:B------:R-:W-:Y:S01]  /*1620*/  HFMA2 R0, -RZ, RZ, 0.96630859375, -0.0022525787353515625 ;  /* 0x3bbb989dff007431 */ /* 0x000fe200000001ff */
[----:B------:R-:W-:Y:S01]  /*1630*/  MOV R15, 0x437c0000 ;  /* 0x437c0000000f7802 */ /* 0x000fe20000000f00 */
[----:B------:R-:W0:Y:S01]  /*1640*/  MUFU.RCP R12, R3 ;  /* 0x00000003000c7308 */ /* 0x000e220000001000 */
[----:B------:R1:W-:Y:S01]  /*1650*/  STG.E desc[UR8][R6.64+-0x10], R11 ;  /* 0xfffff00b06007986 */ /* 0x0003e2000c101908 */
[----:B------:R-:W-:Y:S01]  /*1660*/  BSSY.RECONVERGENT B2, `(.L_x_16) ;  /* 0x0000014000027945 */ /* 0x000fe20003800200 */
[----:B0-----:R-:W-:Y:S01]  /*1670*/  FFMA R19, R12, -R3, 1 ;  /* 0x3f8000000c137423 */ /* 0x001fe20000000803 */
[----:B--2---:R-:W-:-:S04]  /*1680*/  FADD R13, R13, -R2 ;  /* 0x800000020d0d7221 */ /* 0x004fc80000000000 */
        /* <DEDUP_REMOVED lines=8> */
[----:B------:R-:W-:-:S05]  /*1710*/  FFMA R0, R12, R19, R12 ;  /* 0x000000130c007223 */ /* 0x000fca000000000c */
[----:B------:R-:W0:Y:S01]  /*1720*/  FCHK P0, R15, R3 ;  /* 0x000000030f007302 */ /* 0x000e220000000000 */
[----:B------:R-:W-:-:S04]  /*1730*/  FFMA R12, R0, R15, RZ ;  /* 0x0000000f000c7223 */ /* 0x000fc800000000ff */
[----:B------:R-:W-:-:S04]  /*1740*/  FFMA R13, R12, -R3, R15 ;  /* 0x800000030c0d7223 */ /* 0x000fc8000000000f */
[----:B------:R-:W-:Y:S01]  /*1750*/  FFMA R13, R0, R13, R12 ;  /* 0x0000000d000d7223 */ /* 0x000fe2000000000c */
[----:B01----:R-:W-:Y:S06]  /*1760*/  @!P0 BRA `(.L_x_17) ;  /* 0x00000000000c8947 */ /* 0x003fec0003800000 */
[----:B------:R-:W-:Y:S02]  /*1770*/  MOV R0, R15 ;  /* 0x0000000f00007202 */ /* 0x000fe40000000f00 */
[----:B------:R-:W-:-:S07]  /*1780*/  MOV R10, 0x17a0 ;  /* 0x000017a0000a7802 */ /* 0x000fce0000000f00 */
[----:B------:R-:W-:Y:S05]  /*1790*/  CALL.REL.NOINC `($__internal_0_$__cuda_sm3x_div_rn_noftz_f32_slowpath) ;  /* 0x0000001400c87944 */ /* 0x000fea0003c00000 */
.L_x_17:
[----:B------:R-:W-:Y:S05]  /*17a0*/  BSYNC.RECONVERGENT B2 ;  /* 0x0000000000027941 */ /* 0x000fea0003800200 */
.L_x_16:
[----:B------:R-:W2:Y:S01]  /*17b0*/  LDG.E R11, desc[UR8][R6.64+-0x8] ;  /* 0xfffff808060b7981 */ /* 0x000ea2000c1e1900 */
[----:B------:R-:W-:Y:S01]  /*17c0*/  HFMA2 R0, -RZ, RZ, 0.96630859375, -0.0022525787353515625 ;  /* 0x3bbb989dff007431 */ /* 0x000fe200000001ff */
[----:B------:R-:W-:Y:S01]  /*17d0*/  MOV R15, 0x437c0000 ;  /* 0x437c0000000f7802 */ /* 0x000fe20000000f00 */
[----:B------:R-:W0:Y:S01]  /*17e0*/  MUFU.RCP R12, R3 ;  /* 0x00000003000c7308 */ /* 0x000e220000001000 */
[----:B------:R1:W-:Y:S01]  /*17f0*/  STG.E desc[UR8][R6.64+-0xc], R13 ;  /* 0xfffff40d06007986 */ /* 0x0003e2000c101908 */
[----:B------:R-:W-:Y:S01]  /*1800*/  BSSY.RECONVERGENT B2, `(.L_x_18) ;  /* 0x0000015000027945 */ /* 0x000fe20003800200 */
[----:B--2---:R-:W-:-:S04]  /*1810*/  FADD R11, R11, -R2 ;  /* 0x800000020b0b7221 */ /* 0x004fc80000000000 */
[----:B------:R-:W-:-:S04]  /*1820*/  FFMA.SAT R0, R11, R0, 0.5 ;  /* 0x3f0000000b007423 */ /* 0x000fc80000002000 */
[----:B------:R-:W-:Y:S01]  /*1830*/  FFMA.RM R0, R0, R15, 12582913 ;  /* 0x4b40000100007423 */ /* 0x000fe2000000400f */
[----:B0-----:R-:W-:-:S03]  /*1840*/  FFMA R15, R12, -R3, 1 ;  /* 0x3f8000000c0f7423 */ /* 0x001fc60000000803 */
        /* <DEDUP_REMOVED lines=15> */
[----:B------:R-:W-:-:S07]  /*1940*/  MOV R11, R13 ;  /* 0x0000000d000b7202 */ /* 0x000fce0000000f00 */
.L_x_19:
[----:B------:R-:W-:Y:S05]  /*1950*/  BSYNC.RECONVERGENT B2 ;  /* 0x0000000000027941 */ /* 0x000fea0003800200 */
.L_x_18:
        /* <DEDUP_REMOVED lines=25> */
.L_x_21:
[----:B------:R-:W-:Y:S05]  /*1af0*/  BSYNC.RECONVERGENT B2 ;  /* 0x0000000000027941 */ /* 0x000fea0003800200 */
.L_x_20:
        /* <DEDUP_REMOVED lines=26> */
.L_x_23:
[----:B------:R-:W-:Y:S05]  /*1ca0*/  BSYNC.RECONVERGENT B2 ;  /* 0x0000000000027941 */ /* 0x000fea0003800200 */
.L_x_22:
        /* <DEDUP_REMOVED lines=25> */
.L_x_25:
[----:B------:R-:W-:Y:S05]  /*1e40*/  BSYNC.RECONVERGENT B2 ;  /* 0x0000000000027941 */ /* 0x000fea0003800200 */
.L_x_24:
        /* <DEDUP_REMOVED lines=26> */
.L_x_27:
[----:B------:R-:W-:Y:S05]  /*1ff0*/  BSYNC.RECONVERGENT B2 ;  /* 0x0000000000027941 */ /* 0x000fea0003800200 */
.L_x_26:
        /* <DEDUP_REMOVED lines=25> */
.L_x_29:
[----:B------:R-:W-:Y:S05]  /*2190*/  BSYNC.RECONVERGENT B2 ;  /* 0x0000000000027941 */ /* 0x000fea0003800200 */
.L_x_28:
[----:B------:R0:W-:Y:S01]  /*21a0*/  STG.E desc[UR8][R6.64+0xc], R13 ;  /* 0x00000c0d06007986 */ /* 0x0001e2000c101908 */
[----:B------:R-:W-:-:S04]  /*21b0*/  IADD3 R0, P0, PT, R6, 0x20, RZ ;  /* 0x0000002006007810 */ /* 0x000fc80007f1e0ff */
[----:B------:R-:W-:Y:S01]  /*21c0*/  IADD3.X R11, PT, PT, RZ, R7, RZ, P0, !PT ;  /* 0x00000007ff0b7210 */ /* 0x000fe200007fe4ff */
[----:B------:R-:W-:Y:S08]  /*21d0*/  @P2 BRA `(.L_x_30) ;  /* 0xfffffff000982947 */ /* 0x000ff0000383ffff */
.L_x_13:
[----:B------:R-:W-:-:S13]  /*21e0*/  ISETP.NE.AND P0, PT, R17, RZ, PT ;  /* 0x000000ff1100720c */ /* 0x000fda0003f05270 */
[----:B------:R-:W-:Y:S05]  /*21f0*/  @!P0 EXIT ;  /* 0x000000000000894d */ /* 0x000fea0003800000 */
[----:B------:R-:W1:Y:S01]  /*2200*/  LDCU UR4, c[0x0][0x38c] ;  /* 0x00007180ff0477ac */ /* 0x000e620008000800 */
[----:B------:R-:W-:Y:S01]  /*2210*/  ISETP.GE.U32.AND P0, PT, R17, 0x4, PT ;  /* 0x000000041100780c */ /* 0x000fe20003f06070 */
[----:B-1----:R-:W-:-:S12]  /*2220*/  ULOP3.LUT UR4, UR4, 0x3, URZ, 0xc0, !UPT ;  /* 0x0000000304047892 */ /* 0x002fd8000f8ec0ff */
[----:B------:R-:W-:Y:S05]  /*2230*/  @!P0 BRA `(.L_x_31) ;  /* 0x0000000400b08947 */ /* 0x000fea0003800000 */
[----:B0-----:R-:W-:-:S05]  /*2240*/  IMAD.WIDE.U32 R6, R9, 0x4, R4 ;  /* 0x0000000409067825 */ /* 0x001fca00078e0004 */
[----:B------:R-:W2:Y:S01]  /*2250*/  LDG.E R11, desc[UR8][R6.64] ;  /* 0x00000008060b7981 */ /* 0x000ea2000c1e1900 */
[----:B------:R-:W-:Y:S01]  /*2260*/  HFMA2 R0, -RZ, RZ, 0.96630859375, -0.0022525787353515625 ;  /* 0x3bbb989dff007431 */ /* 0x000fe200000001ff */
[----:B------:R-:W-:Y:S01]  /*2270*/  MOV R13, 0x437c0000 ;  /* 0x437c0000000d7802 */ /* 0x000fe20000000f00 */
[----:B------:R-:W0:Y:S01]  /*2280*/  MUFU.RCP R10, R3 ;  /* 0x00000003000a7308 */ /* 0x000e220000001000 */
[----:B------:R-:W-:Y:S01]  /*2290*/  BSSY.RECONVERGENT B2, `(.L_x_32) ;  /* 0x0000015000027945 */ /* 0x000fe20003800200 */
[----:B0-----:R-:W-:Y:S01]  /*22a0*/  FFMA R15, R10, -R3, 1 ;  /* 0x3f8000000a0f7423 */ /* 0x001fe20000000803 */
[----:B--2--5:R-:W-:-:S04]  /*22b0*/  FADD R11, R11, -R2 ;  /* 0x800000020b0b7221 */ /* 0x024fc80000000000 */
        /* <DEDUP_REMOVED lines=13> */
[----:B0-----:R-:W-:Y:S06]  /*2390*/  @!P0 BRA `(.L_x_33) ;  /* 0x0000000000108947 */ /* 0x001fec0003800000 */
[----:B------:R-:W-:Y:S02]  /*23a0*/  MOV R0, R13 ;  /* 0x0000000d00007202 */ /* 0x000fe40000000f00 */
[----:B------:R-:W-:-:S07]  /*23b0*/  MOV R10, 0x23d0 ;  /* 0x000023d0000a7802 */ /* 0x000fce0000000f00 */
[----:B------:R-:W-:Y:S05]  /*23c0*/  CALL.REL.NOINC `($__internal_0_$__cuda_sm3x_div_rn_noftz_f32_slowpath) ;  /* 0x0000000800bc7944 */ /* 0x000fea0003c00000 */
[----:B------:R-:W-:-:S07]  /*23d0*/  MOV R11, R13 ;  /* 0x0000000d000b7202 */ /* 0x000fce0000000f00 */
.L_x_33:
[----:B------:R-:W-:Y:S05]  /*23e0*/  BSYNC.RECONVERGENT B2 ;  /* 0x0000000000027941 */ /* 0x000fea0003800200 */
.L_x_32:
        /* <DEDUP_REMOVED lines=25> */
.L_x_35:
[----:B------:R-:W-:Y:S05]  /*2580*/  BSYNC.RECONVERGENT B2 ;  /* 0x0000000000027941 */ /* 0x000fea0003800200 */
.L_x_34:
        /* <DEDUP_REMOVED lines=26> */
.L_x_37:
[----:B------:R-:W-:Y:S05]  /*2730*/  BSYNC.RECONVERGENT B2 ;  /* 0x0000000000027941 */ /* 0x000fea0003800200 */
.L_x_36:
        /* <DEDUP_REMOVED lines=25> */
.L_x_39:
[----:B------:R-:W-:Y:S05]  /*28d0*/  BSYNC.RECONVERGENT B2 ;  /* 0x0000000000027941 */ /* 0x000fea0003800200 */
.L_x_38:
[----:B------:R1:W-:Y:S01]  /*28e0*/  STG.E desc[UR8][R6.64+0xc], R13 ;  /* 0x00000c0d06007986 */ /* 0x0003e2000c101908 */
[----:B------:R-:W-:-:S07]  /*28f0*/  IADD3 R9, PT, PT, R9, 0x4, RZ ;  /* 0x0000000409097810 */ /* 0x000fce0007ffe0ff */
.L_x_31:
[----:B------:R-:W-:-:S13]  /*2900*/  ISETP.NE.AND P0, PT, RZ, UR4, PT ;  /* 0x00000004ff007c0c */ /* 0x000fda000bf05270 */
[----:B------:R-:W-:Y:S05]  /*2910*/  @!P0 EXIT ;  /* 0x000000000000894d */ /* 0x000fea0003800000 */
[----:B------:R-:W-:-:S09]  /*2920*/  UISETP.NE.AND UP0, UPT, UR4, 0x1, UPT ;  /* 0x000000010400788c */ /* 0x000fd2000bf05270 */
[----:B------:R-:W-:Y:S05]  /*2930*/  BRA.U !UP0, `(.L_x_40) ;  /* 0x0000000108dc7547 */ /* 0x000fea000b800000 */
[----:B01----:R-:W-:-:S05]  /*2940*/  IMAD.WIDE.U32 R6, R9, 0x4, R4 ;  /* 0x0000000409067825 */ /* 0x003fca00078e0004 */
        /* <DEDUP_REMOVED lines=25> */
.L_x_42:
[----:B------:R-:W-:Y:S05]  /*2ae0*/  BSYNC.RECONVERGENT B2 ;  /* 0x0000000000027941 */ /* 0x000fea0003800200 */
.L_x_41:
        /* <DEDUP_REMOVED lines=25> */
.L_x_44:
[----:B------:R-:W-:Y:S05]  /*2c80*/  BSYNC.RECONVERGENT B2 ;  /* 0x0000000000027941 */ /* 0x000fea0003800200 */
.L_x_43:
[----:B------:R2:W-:Y:S01]  /*2c90*/  STG.E desc[UR8][R6.64+0x4], R13 ;  /* 0x0000040d06007986 */ /* 0x0005e2000c101908 */
[----:B------:R-:W-:-:S07]  /*2ca0*/  IADD3 R9, PT, PT, R9, 0x2, RZ ;  /* 0x0000000209097810 */ /* 0x000fce0007ffe0ff */
.L_x_40:
[----:B------:R-:W3:Y:S02]  /*2cb0*/  LDC R0, c[0x0][0x38c] ;  /* 0x0000e300ff007b82 */ /* 0x000ee40000000800 */
[----:B---3--:R-:W-:-:S04]  /*2cc0*/  LOP3.LUT R0, R0, 0x1, RZ, 0xc0, !PT ;  /* 0x0000000100007812 */ /* 0x008fc800078ec0ff */
[----:B------:R-:W-:-:S13]  /*2cd0*/  ISETP.NE.U32.AND P0, PT, R0, 0x1, PT ;  /* 0x000000010000780c */ /* 0x000fda0003f05070 */
[----:B------:R-:W-:Y:S05]  /*2ce0*/  @P0 EXIT ;  /* 0x000000000000094d */ /* 0x000fea0003800000 */
[----:B------:R-:W-:-:S05]  /*2cf0*/  IMAD.WIDE.U32 R4, R9, 0x4, R4 ;  /* 0x0000000409047825 */ /* 0x000fca00078e0004 */
[----:B012---:R-:W2:Y:S01]  /*2d00*/  LDG.E R7, desc[UR8][R4.64] ;  /* 0x0000000804077981 */ /* 0x007ea2000c1e1900 */
        /* <DEDUP_REMOVED lines=24> */
.L_x_46:
[----:B------:R-:W-:Y:S05]  /*2e90*/  BSYNC.RECONVERGENT B2 ;  /* 0x0000000000027941 */ /* 0x000fea0003800200 */
.L_x_45:
[----:B------:R-:W-:Y:S01]  /*2ea0*/  STG.E desc[UR8][R4.64], R7 ;  /* 0x0000000704007986 */ /* 0x000fe2000c101908 */
[----:B------:R-:W-:Y:S05]  /*2eb0*/  EXIT ;  /* 0x000000000000794d */ /* 0x000fea0003800000 */
        .weak           $__internal_0_$__cuda_sm3x_div_rn_noftz_f32_slowpath
        .type           $__internal_0_$__cuda_sm3x_div_rn_noftz_f32_slowpath,@function
        .size           $__internal_0_$__cuda_sm3x_div_rn_noftz_f32_slowpath,(.L_x_59 - $__internal_0_$__cuda_sm3x_div_rn_noftz_f32_slowpath)
$__internal_0_$__cuda_sm3x_div_rn_noftz_f32_slowpath:
[----:B------:R-:W-:Y:S01]  /*2ec0*/  SHF.R.U32.HI R11, RZ, 0x17, R3 ;  /* 0x00000017ff0b7819 */ /* 0x000fe20000011603 */
[----:B------:R-:W-:Y:S01]  /*2ed0*/  BSSY.RECONVERGENT B0, `(.L_x_47) ;  /* 0x0000063000007945 */ /* 0x000fe20003800200 */
[----:B------:R-:W-:Y:S02]  /*2ee0*/  SHF.R.U32.HI R12, RZ, 0x17, R0 ;  /* 0x00000017ff0c7819 */ /* 0x000fe40000011600 */
[----:B------:R-:W-:Y:S02]  /*2ef0*/  LOP3.LUT R11, R11, 0xff, RZ, 0xc0, !PT ;  /* 0x000000ff0b0b7812 */ /* 0x000fe400078ec0ff */
[----:B------:R-:W-:Y:S02]  /*2f00*/  LOP3.LUT R16, R12, 0xff, RZ, 0xc0, !PT ;  /* 0x000000ff0c107812 */ /* 0x000fe400078ec0ff */
[----:B------:R-:W-:Y:S02]  /*2f10*/  IADD3 R15, PT, PT, R11, -0x1, RZ ;  /* 0xffffffff0b0f7810 */ /* 0x000fe40007ffe0ff */
[----:B------:R-:W-:-:S02]  /*2f20*/  IADD3 R14, PT, PT, R16, -0x1, RZ ;  /* 0xffffffff100e7810 */ /* 0x000fc40007ffe0ff */
[----:B------:R-:W-:Y:S02]  /*2f30*/  ISETP.GT.U32.AND P0, PT, R15, 0xfd, PT ;  /* 0x000000fd0f00780c */ /* 0x000fe40003f04070 */
[----:B------:R-:W-:Y:S02]  /*2f40*/  MOV R13, R3 ;  /* 0x00000003000d7202 */ /* 0x000fe40000000f00 */
[----:B------:R-:W-:-:S13]  /*2f50*/  ISETP.GT.U32.OR P0, PT, R14, 0xfd, P0 ;  /* 0x000000fd0e00780c */ /* 0x000fda0000704470 */
[----:B------:R-:W-:Y:S01]  /*2f60*/  @!P0 MOV R12, RZ ;  /* 0x000000ff000c8202 */ /* 0x000fe20000000f00 */
[----:B------:R-:W-:Y:S06]  /*2f70*/  @!P0 BRA `(.L_x_48) ;  /* 0x00000000005c8947 */ /* 0x000fec0003800000 */
[----:B------:R-:W-:Y:S02]  /*2f80*/  FSETP.GTU.FTZ.AND P0, PT, |R0|, +INF , PT ;  /* 0x7f8000000000780b */ /* 0x000fe40003f1c200 */
[----:B------:R-:W-:-:S04]  /*2f90*/  FSETP.GTU.FTZ.AND P1, PT, |R3|, +INF , PT ;  /* 0x7f8000000300780b */ /* 0x000fc80003f3c200 */
[----:B------:R-:W-:-:S13]  /*2fa0*/  PLOP3.LUT P0, PT, P0, P1, PT, 0xf8, 0x8f ;  /* 0x00000000008f781c */ /* 0x000fda0000703f70 */
[----:B------:R-:W-:Y:S05]  /*2fb0*/  @P0 BRA `(.L_x_49) ;  /* 0x00000004004c0947 */ /* 0x000fea0003800000 */
[----:B------:R-:W-:-:S13]  /*2fc0*/  LOP3.LUT P0, RZ, R13, 0x7fffffff, R0, 0xc8, !PT ;  /* 0x7fffffff0dff7812 */ /* 0x000fda000780c800 */
[----:B------:R-:W-:Y:S05]  /*2fd0*/  @!P0 BRA `(.L_x_50) ;  /* 0x00000004003c8947 */ /* 0x000fea0003800000 */
[C---:B------:R-:W-:Y:S02]  /*2fe0*/  FSETP.NEU.FTZ.AND P3, PT, |R0|.reuse, +INF , PT ;  /* 0x7f8000000000780b */ /* 0x040fe40003f7d200 */
[----:B------:R-:W-:Y:S02]  /*2ff0*/  FSETP.NEU.FTZ.AND P1, PT, |R3|, +INF , PT ;  /* 0x7f8000000300780b */ /* 0x000fe40003f3d200 */
[----:B------:R-:W-:-:S11]  /*3000*/  FSETP.NEU.FTZ.AND P0, PT, |R0|, +INF , PT ;  /* 0x7f8000000000780b */ /* 0x000fd60003f1d200 */
[----:B------:R-:W-:Y:S05]  /*3010*/  @!P1 BRA !P3, `(.L_x_50) ;  /* 0x00000004002c9947 */ /* 0x000fea0005800000 */
[----:B------:R-:W-:-:S04]  /*3020*/  LOP3.LUT P3, RZ, R0, 0x7fffffff, RZ, 0xc0, !PT ;  /* 0x7fffffff00ff7812 */ /* 0x000fc8000786c0ff */
[----:B------:R-:W-:-:S13]  /*3030*/  PLOP3.LUT P1, PT, P1, P3, PT, 0x2f, 0xf2 ;  /* 0x0000000000f2781c */ /* 0x000fda0000f26577 */
[----:B------:R-:W-:Y:S05]  /*3040*/  @P1 BRA `(.L_x_51) ;  /* 0x0000000400181947 */ /* 0x000fea0003800000 */
[----:B------:R-:W-:-:S04]  /*3050*/  LOP3.LUT P1, RZ, R13, 0x7fffffff, RZ, 0xc0, !PT ;  /* 0x7fffffff0dff7812 */ /* 0x000fc8000782c0ff */
[----:B------:R-:W-:-:S13]  /*3060*/  PLOP3.LUT P0, PT, P0, P1, PT, 0x2f, 0xf2 ;  /* 0x0000000000f2781c */ /* 0x000fda0000702577 */
[----:B------:R-:W-:Y:S05]  /*3070*/  @P0 BRA `(.L_x_52) ;  /* 0x0000000400000947 */ /* 0x000fea0003800000 */
[----:B------:R-:W-:Y:S02]  /*3080*/  ISETP.GE.AND P0, PT, R14, RZ, PT ;  /* 0x000000ff0e00720c */ /* 0x000fe40003f06270 */
[----:B------:R-:W-:-:S11]  /*3090*/  ISETP.GE.AND P1, PT, R15, RZ, PT ;  /* 0x000000ff0f00720c */ /* 0x000fd60003f26270 */
[----:B------:R-:W-:Y:S01]  /*30a0*/  @P0 MOV R12, RZ ;  /* 0x000000ff000c0202 */ /* 0x000fe20000000f00 */
[----:B------:R-:W-:Y:S01]  /*30b0*/  @!P0 FFMA R0, R0, 1.84467440737095516160e+19, RZ ;  /* 0x5f80000000008823 */ /* 0x000fe200000000ff */
[----:B------:R-:W-:Y:S01]  /*30c0*/  @!P0 MOV R12, 0xffffffc0 ;  /* 0xffffffc0000c8802 */ /* 0x000fe20000000f00 */
[----:B------:R-:W-:-:S03]  /*30d0*/  @!P1 FFMA R13, R3, 1.84467440737095516160e+19, RZ ;  /* 0x5f800000030d9823 */ /* 0x000fc600000000ff */
[----:B------:R-:W-:-:S07]  /*30e0*/  @!P1 IADD3 R12, PT, PT, R12, 0x40, RZ ;  /* 0x000000400c0c9810 */ /* 0x000fce0007ffe0ff */
.L_x_48:
[----:B------:R-:W-:Y:S01]  /*30f0*/  LEA R14, R11, 0xc0800000, 0x17 ;  /* 0xc08000000b0e7811 */ /* 0x000fe200078eb8ff */
[----:B------:R-:W-:Y:S03]  /*3100*/  BSSY.RECONVERGENT B1, `(.L_x_53) ;  /* 0x0000036000017945 */ /* 0x000fe60003800200 */
[----:B------:R-:W-:Y:S02]  /*3110*/  IADD3 R18, PT, PT, -R14, R13, RZ ;  /* 0x0000000d0e127210 */ /* 0x000fe40007ffe1ff */
[----:B------:R-:W-:Y:S02]  /*3120*/  IADD3 R14, PT, PT, R16, -0x7f, RZ ;  /* 0xffffff81100e7810 */ /* 0x000fe40007ffe0ff */
[----:B------:R-:W0:Y:S01]  /*3130*/  MUFU.RCP R13, R18 ;  /* 0x00000012000d7308 */ /* 0x000e220000001000 */
[----:B------:R-:W-:Y:S02]  /*3140*/  FADD.FTZ R15, -R18, -RZ ;  /* 0x800000ff120f7221 */ /* 0x000fe40000010100 */
[----:B------:R-:W-:-:S02]  /*3150*/  IMAD R0, R14, -0x800000, R0 ;  /* 0xff8000000e007824 */ /* 0x000fc400078e0200 */
[----:B0-----:R-:W-:-:S04]  /*3160*/  FFMA R16, R13, R15, 1 ;  /* 0x3f8000000d107423 */ /* 0x001fc8000000000f */
[----:B------:R-:W-:-:S04]  /*3170*/  FFMA R13, R13, R16, R13 ;  /* 0x000000100d0d7223 */ /* 0x000fc8000000000d */
[----:B------:R-:W-:-:S04]  /*3180*/  FFMA R16, R0, R13, RZ ;  /* 0x0000000d00107223 */ /* 0x000fc800000000ff */
[----:B------:R-:W-:-:S04]  /*3190*/  FFMA R19, R15, R16, R0 ;  /* 0x000000100f137223 */ /* 0x000fc80000000000 */
[----:B------:R-:W-:Y:S01]  /*31a0*/  FFMA R16, R13, R19, R16 ;  /* 0x000000130d107223 */ /* 0x000fe20000000010 */
[----:B------:R-:W-:-:S03]  /*31b0*/  IADD3 R19, PT, PT, R14, 0x7f, -R11 ;  /* 0x0000007f0e137810 */ /* 0x000fc60007ffe80b */
[----:B------:R-:W-:Y:S01]  /*31c0*/  FFMA R15, R15, R16, R0 ;  /* 0x000000100f0f7223 */ /* 0x000fe20000000000 */
[----:B------:R-:W-:-:S03]  /*31d0*/  IADD3 R19, PT, PT, R19, R12, RZ ;  /* 0x0000000c13137210 */ /* 0x000fc60007ffe0ff */
[----:B------:R-:W-:-:S05]  /*31e0*/  FFMA R0, R13, R15, R16 ;  /* 0x0000000f0d007223 */ /* 0x000fca0000000010 */
[----:B------:R-:W-:-:S04]  /*31f0*/  SHF.R.U32.HI R11, RZ, 0x17, R0 ;  /* 0x00000017ff0b7819 */ /* 0x000fc80000011600 */
[----:B------:R-:W-:-:S04]  /*3200*/  LOP3.LUT R11, R11, 0xff, RZ, 0xc0, !PT ;  /* 0x000000ff0b0b7812 */ /* 0x000fc800078ec0ff */
[----:B------:R-:W-:-:S04]  /*3210*/  IADD3 R14, PT, PT, R11, R19, RZ ;  /* 0x000000130b0e7210 */ /* 0x000fc80007ffe0ff */
[----:B------:R-:W-:-:S04]  /*3220*/  IADD3 R11, PT, PT, R14, -0x1, RZ ;  /* 0xffffffff0e0b7810 */ /* 0x000fc80007ffe0ff */
[----:B------:R-:W-:-:S13]  /*3230*/  ISETP.GE.U32.AND P0, PT, R11, 0xfe, PT ;  /* 0x000000fe0b00780c */ /* 0x000fda0003f06070 */
[----:B------:R-:W-:Y:S05]  /*3240*/  @!P0 BRA `(.L_x_54) ;  /* 0x0000000000808947 */ /* 0x000fea0003800000 */
[----:B------:R-:W-:-:S13]  /*3250*/  ISETP.GT.AND P0, PT, R14, 0xfe, PT ;  /* 0x000000fe0e00780c */ /* 0x000fda0003f04270 */
[----:B------:R-:W-:Y:S05]  /*3260*/  @P0 BRA `(.L_x_55) ;  /* 0x00000000006c0947 */ /* 0x000fea0003800000 */
[----:B------:R-:W-:-:S13]  /*3270*/  ISETP.GE.AND P0, PT, R14, 0x1, PT ;  /* 0x000000010e00780c */ /* 0x000fda0003f06270 */
[----:B------:R-:W-:Y:S05]  /*3280*/  @P0 BRA `(.L_x_56) ;  /* 0x0000000000740947 */ /* 0x000fea0003800000 */
[----:B------:R-:W-:Y:S02]  /*3290*/  ISETP.GE.AND P0, PT, R14, -0x18, PT ;  /* 0xffffffe80e00780c */ /* 0x000fe40003f06270 */
[----:B------:R-:W-:-:S11]  /*32a0*/  LOP3.LUT R0, R0, 0x80000000, RZ, 0xc0, !PT ;  /* 0x8000000000007812 */ /* 0x000fd600078ec0ff */
[----:B------:R-:W-:Y:S05]  /*32b0*/  @!P0 BRA `(.L_x_56) ;  /* 0x0000000000688947 */ /* 0x000fea0003800000 */
[-CC-:B------:R-:W-:Y:S01]  /*32c0*/  FFMA.RZ R11, R13, R15.reuse, R16.reuse ;  /* 0x0000000f0d0b7223 */ /* 0x180fe2000000c010 */
[C---:B------:R-:W-:Y:S02]  /*32d0*/  ISETP.NE.AND P3, PT, R14.reuse, RZ, PT ;  /* 0x000000ff0e00720c */ /* 0x040fe40003f65270 */
[C---:B------:R-:W-:Y:S02]  /*32e0*/  ISETP.NE.AND P1, PT, R14.reuse, RZ, PT ;  /* 0x000000ff0e00720c */ /* 0x040fe40003f25270 */
[----:B------:R-:W-:Y:S01]  /*32f0*/  LOP3.LUT R12, R11, 0x7fffff, RZ, 0xc0, !PT ;  /* 0x007fffff0b0c7812 */ /* 0x000fe200078ec0ff */
[CCC-:B------:R-:W-:Y:S01]  /*3300*/  FFMA.RP R11, R13.reuse, R15.reuse, R16.reuse ;  /* 0x0000000f0d0b7223 */ /* 0x1c0fe20000008010 */
[----:B------:R-:W-:Y:S01]  /*3310*/  FFMA.RM R16, R13, R15, R16 ;  /* 0x0000000f0d107223 */ /* 0x000fe20000004010 */
[----:B------:R-:W-:Y:S02]  /*3320*/  IADD3 R13, PT, PT, R14, 0x20, RZ ;  /* 0x000000200e0d7810 */ /* 0x000fe40007ffe0ff */
[----:B------:R-:W-:-:S02]  /*3330*/  LOP3.LUT R12, R12, 0x800000, RZ, 0xfc, !PT ;  /* 0x008000000c0c7812 */ /* 0x000fc400078efcff */
[----:B------:R-:W-:Y:S02]  /*3340*/  IADD3 R14, PT, PT, -R14, RZ, RZ ;  /* 0x000000ff0e0e7210 */ /* 0x000fe40007ffe1ff */
[----:B------:R-:W-:Y:S02]  /*3350*/  SHF.L.U32 R13, R12, R13, RZ ;  /* 0x0000000d0c0d7219 */ /* 0x000fe400000006ff */
[----:B------:R-:W-:Y:S02]  /*3360*/  FSETP.NEU.FTZ.AND P0, PT, R11, R16, PT ;  /* 0x000000100b00720b */ /* 0x000fe40003f1d000 */
[----:B------:R-:W-:Y:S02]  /*3370*/  SEL R11, R14, RZ, P3 ;  /* 0x000000ff0e0b7207 */ /* 0x000fe40001800000 */
[----:B------:R-:W-:Y:S02]  /*3380*/  ISETP.NE.AND P1, PT, R13, RZ, P1 ;  /* 0x000000ff0d00720c */ /* 0x000fe40000f25270 */
[----:B------:R-:W-:-:S02]  /*3390*/  SHF.R.U32.HI R11, RZ, R11, R12 ;  /* 0x0000000bff0b7219 */ /* 0x000fc4000001160c */
[----:B------:R-:W-:Y:S02]  /*33a0*/  PLOP3.LUT P0, PT, P0, P1, PT, 0xf8, 0x8f ;  /* 0x00000000008f781c */ /* 0x000fe40000703f70 */
[----:B------:R-:W-:Y:S02]  /*33b0*/  SHF.R.U32.HI R13, RZ, 0x1, R11 ;  /* 0x00000001ff0d7819 */ /* 0x000fe4000001160b */
[----:B------:R-:W-:-:S04]  /*33c0*/  SEL R12, RZ, 0x1, !P0 ;  /* 0x00000001ff0c7807 */ /* 0x000fc80004000000 */
[----:B------:R-:W-:-:S04]  /*33d0*/  LOP3.LUT R12, R12, 0x1, R13, 0xf8, !PT ;  /* 0x000000010c0c7812 */ /* 0x000fc800078ef80d */
[----:B------:R-:W-:-:S04]  /*33e0*/  LOP3.LUT R12, R12, R11, RZ, 0xc0, !PT ;  /* 0x0000000b0c0c7212 */ /* 0x000fc800078ec0ff */
[----:B------:R-:W-:-:S04]  /*33f0*/  IADD3 R13, PT, PT, R13, R12, RZ ;  /* 0x0000000c0d0d7210 */ /* 0x000fc80007ffe0ff */
[----:B------:R-:W-:Y:S01]  /*3400*/  LOP3.LUT R0, R13, R0, RZ, 0xfc, !PT ;  /* 0x000000000d007212 */ /* 0x000fe200078efcff */
[----:B------:R-:W-:Y:S06]  /*3410*/  BRA `(.L_x_56) ;  /* 0x0000000000107947 */ /* 0x000fec0003800000 */
.L_x_55:
[----:B------:R-:W-:-:S04]  /*3420*/  LOP3.LUT R0, R0, 0x80000000, RZ, 0xc0, !PT ;  /* 0x8000000000007812 */ /* 0x000fc800078ec0ff */
[----:B------:R-:W-:Y:S01]  /*3430*/  LOP3.LUT R0, R0, 0x7f800000, RZ, 0xfc, !PT ;  /* 0x7f80000000007812 */ /* 0x000fe200078efcff */
[----:B------:R-:W-:Y:S06]  /*3440*/  BRA `(.L_x_56) ;  /* 0x0000000000047947 */ /* 0x000fec0003800000 */
.L_x_54:
[----:B------:R-:W-:-:S07]  /*3450*/  LEA R0, R19, R0, 0x17 ;  /* 0x0000000013007211 */ /* 0x000fce00078eb8ff */
.L_x_56:
[----:B------:R-:W-:Y:S05]  /*3460*/  BSYNC.RECONVERGENT B1 ;  /* 0x0000000000017941 */ /* 0x000fea0003800200 */
.L_x_53:
[----:B------:R-:W-:Y:S05]  /*3470*/  BRA `(.L_x_57) ;  /* 0x0000000000207947 */ /* 0x000fea0003800000 */
.L_x_52:
[----:B------:R-:W-:-:S04]  /*3480*/  LOP3.LUT R0, R13, 0x80000000, R0, 0x48, !PT ;  /* 0x800000000d007812 */ /* 0x000fc800078e4800 */
[----:B------:R-:W-:Y:S01]  /*3490*/  LOP3.LUT R0, R0, 0x7f800000, RZ, 0xfc, !PT ;  /* 0x7f80000000007812 */ /* 0x000fe200078efcff */
[----:B------:R-:W-:Y:S06]  /*34a0*/  BRA `(.L_x_57) ;  /* 0x0000000000147947 */ /* 0x000fec0003800000 */
.L_x_51:
[----:B------:R-:W-:Y:S01]  /*34b0*/  LOP3.LUT R0, R13, 0x80000000, R0, 0x48, !PT ;  /* 0x800000000d007812 */ /* 0x000fe200078e4800 */
[----:B------:R-:W-:Y:S06]  /*34c0*/  BRA `(.L_x_57) ;  /* 0x00000000000c7947 */ /* 0x000fec0003800000 */
.L_x_50:
[----:B------:R-:W0:Y:S01]  /*34d0*/  MUFU.RSQ R0, -QNAN ;  /* 0xffc0000000007908 */ /* 0x000e220000001400 */
[----:B------:R-:W-:Y:S05]  /*34e0*/  BRA `(.L_x_57) ;  /* 0x0000000000047947 */ /* 0x000fea0003800000 */
.L_x_49:
[----:B------:R-:W-:-:S07]  /*34f0*/  FADD.FTZ R0, R0, R3 ;  /* 0x0000000300007221 */ /* 0x000fce0000010000 */
.L_x_57:
[----:B------:R-:W-:Y:S05]  /*3500*/  BSYNC.RECONVERGENT B0 ;  /* 0x0000000000007941 */ /* 0x000fea0003800200 */
.L_x_47:
[----:B------:R-:W-:Y:S01]  /*3510*/  HFMA2 R11, -RZ, RZ, 0, 0 ;  /* 0x00000000ff0b7431 */ /* 0x000fe200000001ff */
[----:B0-----:R-:W-:-:S03]  /*3520*/  MOV R13, R0 ;  /* 0x00000000000d7202 */ /* 0x001fc60000000f00 */
[----:B------:R-:W-:Y:S05]  /*3530*/  RET.REL.NODEC R10 `(_Z22__kernel_fused_softmaxPfii) ;  /* 0xffffffc80ab07950 */ /* 0x000fea0003c3ffff */
.L_x_58:
[----:B------:R-:W-:-:S00]  /*3540*/  BRA `(.L_x_58) ;  /* 0xfffffffc00fc7947 */ /* 0x000fc0000383ffff */
[----:B------:R-:W-:-:S00]  /*3550*/  NOP ;  /* 0x0000000000007918 */ /* 0x000fc00000000000 */
        /* <DEDUP_REMOVED lines=10> */
.L_x_59:


//--------------------- .nv.shared.reserved.0     --------------------------
	.section	.nv.shared.reserved.0,"aw",@nobits
	.weak		__nv_reservedSMEM_offset_0_alias
	.size		__nv_reservedSMEM_offset_0_alias, 0, 64
	.other		__nv_reservedSMEM_offset_0_alias,@"STO_CUDA_RESERVED_SHARED STV_DEFAULT"
__nv_reservedSMEM_offset_0_alias:
	.zero		0
	.zero		64


//--------------------- .nv.constant0._Z22__kernel_fused_softmaxPfii --------------------------
	.section	.nv.constant0._Z22__kernel_fused_softmaxPfii,"a",@progbits
	.sectionflags	@""
	.align	4
.nv.constant0._Z22__kernel_fused_softmaxPfii:
	.zero		912


//--------------------- SYMBOLS --------------------------

	.type		.nv.reservedSmem.offset0,@object
	.size		.nv.reservedSmem.offset0,0x4
